	.target	sm_90a

	.elftype	@"ET_EXEC"


//--------------------- .note.nv.tkinfo           --------------------------
	.section	.note.nv.tkinfo,"",@"SHT_NOTE"
	.sectionflags	@"SHF_NOTE_NV_TKINFO"
	.tkinfo
        /*0018*/ 	.word	0x00000002
        /*0030*/ 	.string	""
        /*0030*/ 	.string	"ptxas"
        /*0030*/ 	.string	"Cuda compilation tools, release 13.0, V13.0.88"
        /*0030*/ 	.string	"Build cuda_13.0.r13.0/compiler.36424714_0"
        /*0030*/ 	.string	"-arch sm_90a -m 64 "



//--------------------- .note.nv.cuinfo           --------------------------
	.section	.note.nv.cuinfo,"",@"SHT_NOTE"
	.sectionflags	@"SHF_NOTE_NV_CUINFO"
        /*0018*/ 	.short	0x0002
        /*001a*/ 	.short	0x005a
        /*001c*/ 	.short	0x0082
	.zero		2


//--------------------- .nv.info                  --------------------------
	.section	.nv.info,"",@"SHT_CUDA_INFO"
	.align	4


	//----- nvinfo : EIATTR_REGCOUNT
	.align		4
        /*0000*/ 	.byte	0x04, 0x2f
        /*0002*/ 	.short	(.L_15 - .L_14)
	.align		4
.L_14:
        /*0004*/ 	.word	index@(_ZN7cutlass13device_kernelINS_4gemm6kernel13GemmUniversalIN4cute5tupleIJiiiiEEENS1_10collective13CollectiveMmaINS1_34MainloopSm90TmaGmmaWarpSpecializedILi7ENS5_IJNS4_1CILi4EEESB_NSA_ILi1EEEEEENS1_35KernelTmaWarpSpecializedCooperativeEEENS5_IJNSA_ILi128EEESG_NSA_ILi64EEEEEENS_6half_tENS5_IJlSC_lEEESJ_SK_NS4_8TiledMMAINS4_8MMA_AtomIJNS4_4SM904GMMA26MMA_64x128x16_F32F16F16_SSILNSO_5MajorE0ELSQ_0ELNSO_7ScaleInE1ELSR_1EEEEEENS4_6LayoutINS5_IJNSA_ILi2EEESC_SC_EEENS5_IJSC_NSA_ILi0EEESX_EEEEENS5_IJNS4_10UnderscoreES10_S10_EEEEENS4_23SM90_TMA_LOAD_MULTICASTENS4_14ComposedLayoutINS4_7SwizzleILi3ELi4ELi3EEENS4_18smem_ptr_flag_bitsILi16EEENSU_INS5_IJNSA_ILi8EEESH_EEENS5_IJSH_SC_EEEEEEEvNS4_8identityES13_S1D_vS1E_EENS_8epilogue10collective6detail29Sm90TmaWarpSpecializedAdapterINS1H_15DefaultEpilogueISJ_SK_SK_NS1G_6thread17LinearCombinationISJ_Li1EffLNS1L_9ScaleType4KindE0ELNS_15FloatRoundStyleE2ESJ_EENS1_15EpilogueDefaultEEEEEvvEEEEvNT_6ParamsE)
        /*0008*/ 	.word	0x000000a8


	//----- nvinfo : EIATTR_FRAME_SIZE
	.align		4
.L_15:
        /*000c*/ 	.byte	0x04, 0x11
        /*000e*/ 	.short	(.L_17 - .L_16)
	.align		4
.L_16:
        /*0010*/ 	.word	index@(_ZN7cutlass13device_kernelINS_4gemm6kernel13GemmUniversalIN4cute5tupleIJiiiiEEENS1_10collective13CollectiveMmaINS1_34MainloopSm90TmaGmmaWarpSpecializedILi7ENS5_IJNS4_1CILi4EEESB_NSA_ILi1EEEEEENS1_35KernelTmaWarpSpecializedCooperativeEEENS5_IJNSA_ILi128EEESG_NSA_ILi64EEEEEENS_6half_tENS5_IJlSC_lEEESJ_SK_NS4_8TiledMMAINS4_8MMA_AtomIJNS4_4SM904GMMA26MMA_64x128x16_F32F16F16_SSILNSO_5MajorE0ELSQ_0ELNSO_7ScaleInE1ELSR_1EEEEEENS4_6LayoutINS5_IJNSA_ILi2EEESC_SC_EEENS5_IJSC_NSA_ILi0EEESX_EEEEENS5_IJNS4_10UnderscoreES10_S10_EEEEENS4_23SM90_TMA_LOAD_MULTICASTENS4_14ComposedLayoutINS4_7SwizzleILi3ELi4ELi3EEENS4_18smem_ptr_flag_bitsILi16EEENSU_INS5_IJNSA_ILi8EEESH_EEENS5_IJSH_SC_EEEEEEEvNS4_8identityES13_S1D_vS1E_EENS_8epilogue10collective6detail29Sm90TmaWarpSpecializedAdapterINS1H_15DefaultEpilogueISJ_SK_SK_NS1G_6thread17LinearCombinationISJ_Li1EffLNS1L_9ScaleType4KindE0ELNS_15FloatRoundStyleE2ESJ_EENS1_15EpilogueDefaultEEEEEvvEEEEvNT_6ParamsE)
        /*0014*/ 	.word	0x00000000


	//----- nvinfo : EIATTR_MIN_STACK_SIZE
	.align		4
.L_17:
        /*0018*/ 	.byte	0x04, 0x12
        /*001a*/ 	.short	(.L_19 - .L_18)
	.align		4
.L_18:
        /*001c*/ 	.word	index@(_ZN7cutlass13device_kernelINS_4gemm6kernel13GemmUniversalIN4cute5tupleIJiiiiEEENS1_10collective13CollectiveMmaINS1_34MainloopSm90TmaGmmaWarpSpecializedILi7ENS5_IJNS4_1CILi4EEESB_NSA_ILi1EEEEEENS1_35KernelTmaWarpSpecializedCooperativeEEENS5_IJNSA_ILi128EEESG_NSA_ILi64EEEEEENS_6half_tENS5_IJlSC_lEEESJ_SK_NS4_8TiledMMAINS4_8MMA_AtomIJNS4_4SM904GMMA26MMA_64x128x16_F32F16F16_SSILNSO_5MajorE0ELSQ_0ELNSO_7ScaleInE1ELSR_1EEEEEENS4_6LayoutINS5_IJNSA_ILi2EEESC_SC_EEENS5_IJSC_NSA_ILi0EEESX_EEEEENS5_IJNS4_10UnderscoreES10_S10_EEEEENS4_23SM90_TMA_LOAD_MULTICASTENS4_14ComposedLayoutINS4_7SwizzleILi3ELi4ELi3EEENS4_18smem_ptr_flag_bitsILi16EEENSU_INS5_IJNSA_ILi8EEESH_EEENS5_IJSH_SC_EEEEEEEvNS4_8identityES13_S1D_vS1E_EENS_8epilogue10collective6detail29Sm90TmaWarpSpecializedAdapterINS1H_15DefaultEpilogueISJ_SK_SK_NS1G_6thread17LinearCombinationISJ_Li1EffLNS1L_9ScaleType4KindE0ELNS_15FloatRoundStyleE2ESJ_EENS1_15EpilogueDefaultEEEEEvvEEEEvNT_6ParamsE)
        /*0020*/ 	.word	0x00000000
.L_19:


//--------------------- .nv.compat                --------------------------
	.section	.nv.compat,"",@"SHT_CUDA_COMPAT_INFO"
	.align	4
        /*0000*/ 	.byte	0x02, 0x09, 0x01, 0x00, 0x02, 0x02, 0x04, 0x00, 0x02, 0x05, 0x05, 0x00, 0x03, 0x07, 0x01, 0x01
        /*0010*/ 	.byte	0x02, 0x03, 0x01, 0x00, 0x02, 0x06, 0x01, 0x00, 0x04, 0x0b, 0x08, 0x00, 0x00, 0x00, 0x00, 0x00
        /*0020*/ 	.byte	0x00, 0x00, 0x00, 0x00


//--------------------- .nv.info._ZN7cutlass13device_kernelINS_4gemm6kernel13GemmUniversalIN4cute5tupleIJiiiiEEENS1_10collective13CollectiveMmaINS1_34MainloopSm90TmaGmmaWarpSpecializedILi7ENS5_IJNS4_1CILi4EEESB_NSA_ILi1EEEEEENS1_35KernelTmaWarpSpecializedCooperativeEEENS5_IJNSA_ILi128EEESG_NSA_ILi64EEEEEENS_6half_tENS5_IJlSC_lEEESJ_SK_NS4_8TiledMMAINS4_8MMA_AtomIJNS4_4SM904GMMA26MMA_64x128x16_F32F16F16_SSILNSO_5MajorE0ELSQ_0ELNSO_7ScaleInE1ELSR_1EEEEEENS4_6LayoutINS5_IJNSA_ILi2EEESC_SC_EEENS5_IJSC_NSA_ILi0EEESX_EEEEENS5_IJNS4_10UnderscoreES10_S10_EEEEENS4_23SM90_TMA_LOAD_MULTICASTENS4_14ComposedLayoutINS4_7SwizzleILi3ELi4ELi3EEENS4_18smem_ptr_flag_bitsILi16EEENSU_INS5_IJNSA_ILi8EEESH_EEENS5_IJSH_SC_EEEEEEEvNS4_8identityES13_S1D_vS1E_EENS_8epilogue10collective6detail29Sm90TmaWarpSpecializedAdapterINS1H_15DefaultEpilogueISJ_SK_SK_NS1G_6thread17LinearCombinationISJ_Li1EffLNS1L_9ScaleType4KindE0ELNS_15FloatRoundStyleE2ESJ_EENS1_15EpilogueDefaultEEEEEvvEEEEvNT_6ParamsE --------------------------
	.section	.nv.info._ZN7cutlass13device_kernelINS_4gemm6kernel13GemmUniversalIN4cute5tupleIJiiiiEEENS1_10collective13CollectiveMmaINS1_34MainloopSm90TmaGmmaWarpSpecializedILi7ENS5_IJNS4_1CILi4EEESB_NSA_ILi1EEEEEENS1_35KernelTmaWarpSpecializedCooperativeEEENS5_IJNSA_ILi128EEESG_NSA_ILi64EEEEEENS_6half_tENS5_IJlSC_lEEESJ_SK_NS4_8TiledMMAINS4_8MMA_AtomIJNS4_4SM904GMMA26MMA_64x128x16_F32F16F16_SSILNSO_5MajorE0ELSQ_0ELNSO_7ScaleInE1ELSR_1EEEEEENS4_6LayoutINS5_IJNSA_ILi2EEESC_SC_EEENS5_IJSC_NSA_ILi0EEESX_EEEEENS5_IJNS4_10UnderscoreES10_S10_EEEEENS4_23SM90_TMA_LOAD_MULTICASTENS4_14ComposedLayoutINS4_7SwizzleILi3ELi4ELi3EEENS4_18smem_ptr_flag_bitsILi16EEENSU_INS5_IJNSA_ILi8EEESH_EEENS5_IJSH_SC_EEEEEEEvNS4_8identityES13_S1D_vS1E_EENS_8epilogue10collective6detail29Sm90TmaWarpSpecializedAdapterINS1H_15DefaultEpilogueISJ_SK_SK_NS1G_6thread17LinearCombinationISJ_Li1EffLNS1L_9ScaleType4KindE0ELNS_15FloatRoundStyleE2ESJ_EENS1_15EpilogueDefaultEEEEEvvEEEEvNT_6ParamsE,"",@"SHT_CUDA_INFO"
	.sectionflags	@""
	.align	4


	//----- nvinfo : EIATTR_CUDA_API_VERSION
	.align		4
        /*0000*/ 	.byte	0x04, 0x37
        /*0002*/ 	.short	(.L_21 - .L_20)
.L_20:
        /*0004*/ 	.word	0x00000082


	//----- nvinfo : EIATTR_KPARAM_INFO
	.align		4
.L_21:
        /*0008*/ 	.byte	0x04, 0x17
        /*000a*/ 	.short	(.L_23 - .L_22)
.L_22:
        /*000c*/ 	.word	0x00000000
        /*0010*/ 	.short	0x0000
        /*0012*/ 	.short	0x0070
        /*0014*/ 	.byte	0x00, 0xf0, 0x01, 0x10


	//----- nvinfo : EIATTR_SPARSE_MMA_MASK
	.align		4
.L_23:
        /*0018*/ 	.byte	0x03, 0x50
        /*001a*/ 	.short	0x0000


	//----- nvinfo : EIATTR_MAXREG_COUNT
	.align		4
        /*001c*/ 	.byte	0x03, 0x1b
        /*001e*/ 	.short	0x00a8


	//----- nvinfo : EIATTR_NUM_BARRIERS
	.align		4
        /*0020*/ 	.byte	0x02, 0x4c
        /*0022*/ 	.byte	0x01
	.zero		1


	//----- nvinfo : EIATTR_EXTERNS
	.align		4
        /*0024*/ 	.byte	0x04, 0x0f
        /*0026*/ 	.short	(.L_25 - .L_24)


	//   ....[0]....
	.align		4
.L_24:
        /*0028*/ 	.word	index@(__assertfail)


	//----- nvinfo : EIATTR_MERCURY_ISA_VERSION
	.align		4
.L_25:
        /*002c*/ 	.byte	0x03, 0x5f
        /*002e*/ 	.short	0x0101


	//----- nvinfo : EIATTR_INT_WARP_WIDE_INSTR_OFFSETS
	.align		4
        /*0030*/ 	.byte	0x04, 0x31
        /*0032*/ 	.short	(.L_27 - .L_26)


	//   ....[0]....
.L_26:
        /*0034*/ 	.word	0x00000540


	//   ....[1]....
        /*0038*/ 	.word	0x00000560


	//   ....[2]....
        /*003c*/ 	.word	0x00000710


	//----- nvinfo : EIATTR_COOP_GROUP_MASK_REGIDS
	.align		4
.L_27:
        /*0040*/ 	.byte	0x04, 0x29
        /*0042*/ 	.short	(.L_29 - .L_28)


	//   ....[0]....
.L_28:
        /*0044*/ 	.word	0xffffffff


	//   ....[1]....
        /*0048*/ 	.word	0xffffffff


	//   ....[2]....
        /*004c*/ 	.word	0xffffffff


	//   ....[3]....
        /*0050*/ 	.word	0xffffffff


	//   ....[4]....
        /*0054*/ 	.word	0xffffffff


	//   ....[5]....
        /*0058*/ 	.word	0xffffffff


	//----- nvinfo : EIATTR_COOP_GROUP_INSTR_OFFSETS
	.align		4
.L_29:
        /*005c*/ 	.byte	0x04, 0x28
        /*005e*/ 	.short	(.L_31 - .L_30)


	//   ....[0]....
.L_30:
        /*0060*/ 	.word	0x00000060


	//   ....[1]....
        /*0064*/ 	.word	0x00000070


	//   ....[2]....
        /*0068*/ 	.word	0x00000130


	//   ....[3]....
        /*006c*/ 	.word	0x00000360


	//   ....[4]....
        /*0070*/ 	.word	0x00000880


	//   ....[5]....
        /*0074*/ 	.word	0x00001500


	//----- nvinfo : EIATTR_REG_RECONFIG
	.align		4
.L_31:
        /*0078*/ 	.byte	0x01, 0x54
	.zero		2


	//----- nvinfo : EIATTR_SYSCALL_OFFSETS
	.align		4
        /*007c*/ 	.byte	0x04, 0x46
        /*007e*/ 	.short	(.L_33 - .L_32)


	//   ....[0]....
.L_32:
        /*0080*/ 	.word	0x000016f0


	//----- nvinfo : EIATTR_MBARRIER_INSTR_OFFSETS
	.align		4
.L_33:
        /*0084*/ 	.byte	0x04, 0x39
        /*0086*/ 	.short	(.L_35 - .L_34)


	//   ....[0]....
.L_34:
        /*0088*/ 	.word	0x00000250
        /*008c*/ 	.word	0x000000ff
        /*0090*/ 	.word	0x00000000
        /*0094*/ 	.short	0x0100
        /*0096*/ 	.byte	0x08
	.zero		1


	//   ....[1]....
        /*0098*/ 	.word	0x00000260
        /*009c*/ 	.word	0x000000ff
        /*00a0*/ 	.word	0x00000038
        /*00a4*/ 	.short	0x0100
        /*00a6*/ 	.byte	0x08
	.zero		1


	//   ....[2]....
        /*00a8*/ 	.word	0x00000270
        /*00ac*/ 	.word	0x000000ff
        /*00b0*/ 	.word	0x00000008
        /*00b4*/ 	.short	0x0100
        /*00b6*/ 	.byte	0x08
	.zero		1


	//   ....[3]....
        /*00b8*/ 	.word	0x00000280
        /*00bc*/ 	.word	0x000000ff
        /*00c0*/ 	.word	0x00000040
        /*00c4*/ 	.short	0x0100
        /*00c6*/ 	.byte	0x08
	.zero		1


	//   ....[4]....
        /*00c8*/ 	.word	0x00000290
        /*00cc*/ 	.word	0x000000ff
        /*00d0*/ 	.word	0x00000010
        /*00d4*/ 	.short	0x0100
        /*00d6*/ 	.byte	0x08
	.zero		1


	//   ....[5]....
        /*00d8*/ 	.word	0x000002a0
        /*00dc*/ 	.word	0x000000ff
        /*00e0*/ 	.word	0x00000048
        /*00e4*/ 	.short	0x0100
        /*00e6*/ 	.byte	0x08
	.zero		1


	//   ....[6]....
        /*00e8*/ 	.word	0x000002b0
        /*00ec*/ 	.word	0x000000ff
        /*00f0*/ 	.word	0x00000018
        /*00f4*/ 	.short	0x0100
        /*00f6*/ 	.byte	0x08
	.zero		1


	//   ....[7]....
        /*00f8*/ 	.word	0x000002c0
        /*00fc*/ 	.word	0x000000ff
        /*0100*/ 	.word	0x00000050
        /*0104*/ 	.short	0x0100
        /*0106*/ 	.byte	0x08
	.zero		1


	//   ....[8]....
        /*0108*/ 	.word	0x000002d0
        /*010c*/ 	.word	0x000000ff
        /*0110*/ 	.word	0x00000020
        /*0114*/ 	.short	0x0100
        /*0116*/ 	.byte	0x08
	.zero		1


	//   ....[9]....
        /*0118*/ 	.word	0x000002e0
        /*011c*/ 	.word	0x000000ff
        /*0120*/ 	.word	0x00000058
        /*0124*/ 	.short	0x0100
        /*0126*/ 	.byte	0x08
	.zero		1


	//   ....[10]....
        /*0128*/ 	.word	0x000002f0
        /*012c*/ 	.word	0x000000ff
        /*0130*/ 	.word	0x00000028
        /*0134*/ 	.short	0x0100
        /*0136*/ 	.byte	0x08
	.zero		1


	//   ....[11]....
        /*0138*/ 	.word	0x00000300
        /*013c*/ 	.word	0x000000ff
        /*0140*/ 	.word	0x00000060
        /*0144*/ 	.short	0x0100
        /*0146*/ 	.byte	0x08
	.zero		1


	//   ....[12]....
        /*0148*/ 	.word	0x00000310
        /*014c*/ 	.word	0x000000ff
        /*0150*/ 	.word	0x00000030
        /*0154*/ 	.short	0x0100
        /*0156*/ 	.byte	0x08
	.zero		1


	//   ....[13]....
        /*0158*/ 	.word	0x00000320
        /*015c*/ 	.word	0x000000ff
        /*0160*/ 	.word	0x00000068
        /*0164*/ 	.short	0x0100
        /*0166*/ 	.byte	0x08
	.zero		1


	//   ....[14]....
        /*0168*/ 	.word	0x00000790
        /*016c*/ 	.word	0x000000ff
        /*0170*/ 	.word	0x00000080
        /*0174*/ 	.short	0x0100
        /*0176*/ 	.byte	0x06
	.zero		1


	//   ....[15]....
        /*0178*/ 	.word	0x00000830
        /*017c*/ 	.word	0x000000ff
        /*0180*/ 	.word	0x00000088
        /*0184*/ 	.short	0x0100
        /*0186*/ 	.byte	0x06
	.zero		1


	//   ....[16]....
        /*0188*/ 	.word	0x000017b0
        /*018c*/ 	.word	0x00000003
        /*0190*/ 	.word	0x00000000
        /*0194*/ 	.short	0x010a
        /*0196*/ 	.byte	0x3f
	.zero		1


	//   ....[17]....
        /*0198*/ 	.word	0x00001810
        /*019c*/ 	.word	0x00000003
        /*01a0*/ 	.word	0x00000000
        /*01a4*/ 	.short	0x010a
        /*01a6*/ 	.byte	0x3f
	.zero		1


	//   ....[18]....
        /*01a8*/ 	.word	0x00001b90
        /*01ac*/ 	.word	0x00000005
        /*01b0*/ 	.word	0x00000000
        /*01b4*/ 	.short	0x010a
        /*01b6*/ 	.byte	0x3f
	.zero		1


	//   ....[19]....
        /*01b8*/ 	.word	0x00001bd0
        /*01bc*/ 	.word	0x00000005
        /*01c0*/ 	.word	0x00000000
        /*01c4*/ 	.short	0x010a
        /*01c6*/ 	.byte	0x3f
	.zero		1


	//   ....[20]....
        /*01c8*/ 	.word	0x00001e30
        /*01cc*/ 	.word	0x00000004
        /*01d0*/ 	.word	0x00000000
        /*01d4*/ 	.short	0x0101
        /*01d6*/ 	.byte	0x3f
	.zero		1


	//   ....[21]....
        /*01d8*/ 	.word	0x00002050
        /*01dc*/ 	.word	0x00000000
        /*01e0*/ 	.word	0x00000000
        /*01e4*/ 	.short	0x0101
        /*01e6*/ 	.byte	0x3f
	.zero		1


	//   ....[22]....
        /*01e8*/ 	.word	0x000072d0
        /*01ec*/ 	.word	0x00000015
        /*01f0*/ 	.word	0x00000038
        /*01f4*/ 	.short	0x010a
        /*01f6*/ 	.byte	0x3f
	.zero		1


	//   ....[23]....
        /*01f8*/ 	.word	0x000076f0
        /*01fc*/ 	.word	0x00000006
        /*0200*/ 	.word	0x00000088
        /*0204*/ 	.short	0x0101
        /*0206*/ 	.byte	0x3f
	.zero		1


	//   ....[24]....
        /*0208*/ 	.word	0x00007df0
        /*020c*/ 	.word	0x00000007
        /*0210*/ 	.word	0x00000000
        /*0214*/ 	.short	0x010a
        /*0216*/ 	.byte	0x3f
	.zero		1


	//   ....[25]....
        /*0218*/ 	.word	0x00007e70
        /*021c*/ 	.word	0x00000008
        /*0220*/ 	.word	0x00000000
        /*0224*/ 	.short	0x010a
        /*0226*/ 	.byte	0x3f
	.zero		1


	//   ....[26]....
        /*0228*/ 	.word	0x00007f00
        /*022c*/ 	.word	0x00000009
        /*0230*/ 	.word	0x00000000
        /*0234*/ 	.short	0x010a
        /*0236*/ 	.byte	0x3f
	.zero		1


	//   ....[27]....
        /*0238*/ 	.word	0x00007f90
        /*023c*/ 	.word	0x00000008
        /*0240*/ 	.word	0x00000000
        /*0244*/ 	.short	0x010a
        /*0246*/ 	.byte	0x3f
	.zero		1


	//   ....[28]....
        /*0248*/ 	.word	0x00008020
        /*024c*/ 	.word	0x00000009
        /*0250*/ 	.word	0x00000000
        /*0254*/ 	.short	0x010a
        /*0256*/ 	.byte	0x3f
	.zero		1


	//   ....[29]....
        /*0258*/ 	.word	0x000080b0
        /*025c*/ 	.word	0x00000006
        /*0260*/ 	.word	0x00000000
        /*0264*/ 	.short	0x010a
        /*0266*/ 	.byte	0x3f
	.zero		1


	//   ....[30]....
        /*0268*/ 	.word	0x00008140
        /*026c*/ 	.word	0x00000003
        /*0270*/ 	.word	0x00000000
        /*0274*/ 	.short	0x010a
        /*0276*/ 	.byte	0x3f
	.zero		1


	//   ....[31]....
        /*0278*/ 	.word	0x000081a0
        /*027c*/ 	.word	0x00000003
        /*0280*/ 	.word	0x00000000
        /*0284*/ 	.short	0x010a
        /*0286*/ 	.byte	0x3f
	.zero		1


	//   ....[32]....
        /*0288*/ 	.word	0x000081f0
        /*028c*/ 	.word	0x00000005
        /*0290*/ 	.word	0x00000000
        /*0294*/ 	.short	0x010a
        /*0296*/ 	.byte	0x3f
	.zero		1


	//   ....[33]....
        /*0298*/ 	.word	0x000082c0
        /*029c*/ 	.word	0x00000015
        /*02a0*/ 	.word	0x00000038
        /*02a4*/ 	.short	0x010a
        /*02a6*/ 	.byte	0x3f
	.zero		1


	//   ....[34]....
        /*02a8*/ 	.word	0x00008390
        /*02ac*/ 	.word	0x00000007
        /*02b0*/ 	.word	0x00000000
        /*02b4*/ 	.short	0x010a
        /*02b6*/ 	.byte	0x3f
	.zero		1


	//   ....[35]....
        /*02b8*/ 	.word	0x000083e0
        /*02bc*/ 	.word	0x00000008
        /*02c0*/ 	.word	0x00000000
        /*02c4*/ 	.short	0x010a
        /*02c6*/ 	.byte	0x3f
	.zero		1


	//   ....[36]....
        /*02c8*/ 	.word	0x00008430
        /*02cc*/ 	.word	0x00000009
        /*02d0*/ 	.word	0x00000000
        /*02d4*/ 	.short	0x010a
        /*02d6*/ 	.byte	0x3f
	.zero		1


	//   ....[37]....
        /*02d8*/ 	.word	0x00008480
        /*02dc*/ 	.word	0x00000008
        /*02e0*/ 	.word	0x00000000
        /*02e4*/ 	.short	0x010a
        /*02e6*/ 	.byte	0x3f
	.zero		1


	//   ....[38]....
        /*02e8*/ 	.word	0x000084d0
        /*02ec*/ 	.word	0x00000009
        /*02f0*/ 	.word	0x00000000
        /*02f4*/ 	.short	0x010a
        /*02f6*/ 	.byte	0x3f
	.zero		1


	//   ....[39]....
        /*02f8*/ 	.word	0x00008520
        /*02fc*/ 	.word	0x00000006
        /*0300*/ 	.word	0x00000000
        /*0304*/ 	.short	0x010a
        /*0306*/ 	.byte	0x3f
	.zero		1


	//----- nvinfo : EIATTR_NUM_MBARRIERS
	.align		4
.L_35:
        /*0308*/ 	.byte	0x03, 0x38
        /*030a*/ 	.short	0x0010


	//----- nvinfo : EIATTR_EXIT_INSTR_OFFSETS
	.align		4
        /*030c*/ 	.byte	0x04, 0x1c
        /*030e*/ 	.short	(.L_37 - .L_36)


	//   ....[0]....
.L_36:
        /*0310*/ 	.word	0x00000a50


	//   ....[1]....
        /*0314*/ 	.word	0x00001260


	//   ....[2]....
        /*0318*/ 	.word	0x00006940


	//   ....[3]....
        /*031c*/ 	.word	0x00006ea0


	//   ....[4]....
        /*0320*/ 	.word	0x00008190


	//----- nvinfo : EIATTR_MAX_THREADS
	.align		4
.L_37:
        /*0324*/ 	.byte	0x04, 0x05
        /*0326*/ 	.short	(.L_39 - .L_38)
.L_38:
        /*0328*/ 	.word	0x00000180
        /*032c*/ 	.word	0x00000001
        /*0330*/ 	.word	0x00000001


	//----- nvinfo : EIATTR_CRS_STACK_SIZE
	.align		4
.L_39:
        /*0334*/ 	.byte	0x04, 0x1e
        /*0336*/ 	.short	(.L_41 - .L_40)
.L_40:
        /*0338*/ 	.word	0x00000000


	//----- nvinfo : EIATTR_CBANK_PARAM_SIZE
	.align		4
.L_41:
        /*033c*/ 	.byte	0x03, 0x19
        /*033e*/ 	.short	0x0470


	//----- nvinfo : EIATTR_PARAM_CBANK
	.align		4
        /*0340*/ 	.byte	0x04, 0x0a
        /*0342*/ 	.short	(.L_43 - .L_42)
	.align		4
.L_42:
        /*0344*/ 	.word	index@(.nv.constant0._ZN7cutlass13device_kernelINS_4gemm6kernel13GemmUniversalIN4cute5tupleIJiiiiEEENS1_10collective13CollectiveMmaINS1_34MainloopSm90TmaGmmaWarpSpecializedILi7ENS5_IJNS4_1CILi4EEESB_NSA_ILi1EEEEEENS1_35KernelTmaWarpSpecializedCooperativeEEENS5_IJNSA_ILi128EEESG_NSA_ILi64EEEEEENS_6half_tENS5_IJlSC_lEEESJ_SK_NS4_8TiledMMAINS4_8MMA_AtomIJNS4_4SM904GMMA26MMA_64x128x16_F32F16F16_SSILNSO_5MajorE0ELSQ_0ELNSO_7ScaleInE1ELSR_1EEEEEENS4_6LayoutINS5_IJNSA_ILi2EEESC_SC_EEENS5_IJSC_NSA_ILi0EEESX_EEEEENS5_IJNS4_10UnderscoreES10_S10_EEEEENS4_23SM90_TMA_LOAD_MULTICASTENS4_14ComposedLayoutINS4_7SwizzleILi3ELi4ELi3EEENS4_18smem_ptr_flag_bitsILi16EEENSU_INS5_IJNSA_ILi8EEESH_EEENS5_IJSH_SC_EEEEEEEvNS4_8identityES13_S1D_vS1E_EENS_8epilogue10collective6detail29Sm90TmaWarpSpecializedAdapterINS1H_15DefaultEpilogueISJ_SK_SK_NS1G_6thread17LinearCombinationISJ_Li1EffLNS1L_9ScaleType4KindE0ELNS_15FloatRoundStyleE2ESJ_EENS1_15EpilogueDefaultEEEEEvvEEEEvNT_6ParamsE)
        /*0348*/ 	.short	0x0210
        /*034a*/ 	.short	0x0470


	//----- nvinfo : EIATTR_SW_WAR
	.align		4
.L_43:
        /*034c*/ 	.byte	0x04, 0x36
        /*034e*/ 	.short	(.L_45 - .L_44)
.L_44:
        /*0350*/ 	.word	0x00000008
.L_45:


//--------------------- .nv.callgraph             --------------------------
	.section	.nv.callgraph,"",@"SHT_CUDA_CALLGRAPH"
	.align	4
	.sectionentsize	8
	.align		4
        /*0000*/ 	.word	0x00000000
	.align		4
        /*0004*/ 	.word	0xffffffff
	.align		4
        /*0008*/ 	.word	index@(_ZN7cutlass13device_kernelINS_4gemm6kernel13GemmUniversalIN4cute5tupleIJiiiiEEENS1_10collective13CollectiveMmaINS1_34MainloopSm90TmaGmmaWarpSpecializedILi7ENS5_IJNS4_1CILi4EEESB_NSA_ILi1EEEEEENS1_35KernelTmaWarpSpecializedCooperativeEEENS5_IJNSA_ILi128EEESG_NSA_ILi64EEEEEENS_6half_tENS5_IJlSC_lEEESJ_SK_NS4_8TiledMMAINS4_8MMA_AtomIJNS4_4SM904GMMA26MMA_64x128x16_F32F16F16_SSILNSO_5MajorE0ELSQ_0ELNSO_7ScaleInE1ELSR_1EEEEEENS4_6LayoutINS5_IJNSA_ILi2EEESC_SC_EEENS5_IJSC_NSA_ILi0EEESX_EEEEENS5_IJNS4_10UnderscoreES10_S10_EEEEENS4_23SM90_TMA_LOAD_MULTICASTENS4_14ComposedLayoutINS4_7SwizzleILi3ELi4ELi3EEENS4_18smem_ptr_flag_bitsILi16EEENSU_INS5_IJNSA_ILi8EEESH_EEENS5_IJSH_SC_EEEEEEEvNS4_8identityES13_S1D_vS1E_EENS_8epilogue10collective6detail29Sm90TmaWarpSpecializedAdapterINS1H_15DefaultEpilogueISJ_SK_SK_NS1G_6thread17LinearCombinationISJ_Li1EffLNS1L_9ScaleType4KindE0ELNS_15FloatRoundStyleE2ESJ_EENS1_15EpilogueDefaultEEEEEvvEEEEvNT_6ParamsE)
	.align		4
        /*000c*/ 	.word	index@(__assertfail)
	.align		4
        /*0010*/ 	.word	0x00000000
	.align		4
        /*0014*/ 	.word	0xfffffffe
	.align		4
        /*0018*/ 	.word	0x00000000
	.align		4
        /*001c*/ 	.word	0xfffffffd
	.align		4
        /*0020*/ 	.word	0x00000000
	.align		4
        /*0024*/ 	.word	0xfffffffc


//--------------------- .nv.constant4             --------------------------
	.section	.nv.constant4,"a",@progbits
	.align	8
	.align		8
.nv.constant4:
        /*0000*/ 	.dword	__assertfail
	.align		8
        /*0008*/ 	.dword	__unnamed_1
	.align		8
        /*0010*/ 	.dword	_ZN40_INTERNAL_6608e90e_4_k_cu_2f783aa8_304794cuda3std3__45__cpo5beginE
	.align		8
        /*0018*/ 	.dword	_ZN40_INTERNAL_6608e90e_4_k_cu_2f783aa8_304794cuda3std3__45__cpo3endE
	.align		8
        /*0020*/ 	.dword	_ZN40_INTERNAL_6608e90e_4_k_cu_2f783aa8_304794cuda3std3__45__cpo6cbeginE
	.align		8
        /*0028*/ 	.dword	_ZN40_INTERNAL_6608e90e_4_k_cu_2f783aa8_304794cuda3std3__45__cpo4cendE
	.align		8
        /*0030*/ 	.dword	_ZN40_INTERNAL_6608e90e_4_k_cu_2f783aa8_304794cuda3std3__442_GLOBAL__N__6608e90e_4_k_cu_2f783aa8_304796ignoreE
	.align		8
        /*0038*/ 	.dword	_ZN40_INTERNAL_6608e90e_4_k_cu_2f783aa8_304794cuda3std3__419piecewise_constructE
	.align		8
        /*0040*/ 	.dword	_ZN40_INTERNAL_6608e90e_4_k_cu_2f783aa8_304794cuda3std3__48in_placeE
	.align		8
        /*0048*/ 	.dword	_ZN40_INTERNAL_6608e90e_4_k_cu_2f783aa8_304794cuda3std6ranges3__45__cpo4swapE
	.align		8
        /*0050*/ 	.dword	_ZN40_INTERNAL_6608e90e_4_k_cu_2f783aa8_304794cuda3std6ranges3__45__cpo9iter_moveE
	.align		8
        /*0058*/ 	.dword	_ZN40_INTERNAL_6608e90e_4_k_cu_2f783aa8_304794cute7productE
	.align		8
        /*0060*/ 	.dword	_ZN40_INTERNAL_6608e90e_4_k_cu_2f783aa8_304794cute1_E
	.align		8
        /*0068*/ 	.dword	$str$22
	.align		8
        /*0070*/ 	.dword	$str$23


//--------------------- .text._ZN7cutlass13device_kernelINS_4gemm6kernel13GemmUniversalIN4cute5tupleIJiiiiEEENS1_10collective13CollectiveMmaINS1_34MainloopSm90TmaGmmaWarpSpecializedILi7ENS5_IJNS4_1CILi4EEESB_NSA_ILi1EEEEEENS1_35KernelTmaWarpSpecializedCooperativeEEENS5_IJNSA_ILi128EEESG_NSA_ILi64EEEEEENS_6half_tENS5_IJlSC_lEEESJ_SK_NS4_8TiledMMAINS4_8MMA_AtomIJNS4_4SM904GMMA26MMA_64x128x16_F32F16F16_SSILNSO_5MajorE0ELSQ_0ELNSO_7ScaleInE1ELSR_1EEEEEENS4_6LayoutINS5_IJNSA_ILi2EEESC_SC_EEENS5_IJSC_NSA_ILi0EEESX_EEEEENS5_IJNS4_10UnderscoreES10_S10_EEEEENS4_23SM90_TMA_LOAD_MULTICASTENS4_14ComposedLayoutINS4_7SwizzleILi3ELi4ELi3EEENS4_18smem_ptr_flag_bitsILi16EEENSU_INS5_IJNSA_ILi8EEESH_EEENS5_IJSH_SC_EEEEEEEvNS4_8identityES13_S1D_vS1E_EENS_8epilogue10collective6detail29Sm90TmaWarpSpecializedAdapterINS1H_15DefaultEpilogueISJ_SK_SK_NS1G_6thread17LinearCombinationISJ_Li1EffLNS1L_9ScaleType4KindE0ELNS_15FloatRoundStyleE2ESJ_EENS1_15EpilogueDefaultEEEEEvvEEEEvNT_6ParamsE --------------------------
	.section	.text._ZN7cutlass13device_kernelINS_4gemm6kernel13GemmUniversalIN4cute5tupleIJiiiiEEENS1_10collective13CollectiveMmaINS1_34MainloopSm90TmaGmmaWarpSpecializedILi7ENS5_IJNS4_1CILi4EEESB_NSA_ILi1EEEEEENS1_35KernelTmaWarpSpecializedCooperativeEEENS5_IJNSA_ILi128EEESG_NSA_ILi64EEEEEENS_6half_tENS5_IJlSC_lEEESJ_SK_NS4_8TiledMMAINS4_8MMA_AtomIJNS4_4SM904GMMA26MMA_64x128x16_F32F16F16_SSILNSO_5MajorE0ELSQ_0ELNSO_7ScaleInE1ELSR_1EEEEEENS4_6LayoutINS5_IJNSA_ILi2EEESC_SC_EEENS5_IJSC_NSA_ILi0EEESX_EEEEENS5_IJNS4_10UnderscoreES10_S10_EEEEENS4_23SM90_TMA_LOAD_MULTICASTENS4_14ComposedLayoutINS4_7SwizzleILi3ELi4ELi3EEENS4_18smem_ptr_flag_bitsILi16EEENSU_INS5_IJNSA_ILi8EEESH_EEENS5_IJSH_SC_EEEEEEEvNS4_8identityES13_S1D_vS1E_EENS_8epilogue10collective6detail29Sm90TmaWarpSpecializedAdapterINS1H_15DefaultEpilogueISJ_SK_SK_NS1G_6thread17LinearCombinationISJ_Li1EffLNS1L_9ScaleType4KindE0ELNS_15FloatRoundStyleE2ESJ_EENS1_15EpilogueDefaultEEEEEvvEEEEvNT_6ParamsE,"ax",@progbits
	.align	128
.text._ZN7cutlass13device_kernelINS_4gemm6kernel13GemmUniversalIN4cute5tupleIJiiiiEEENS1_10collective13CollectiveMmaINS1_34MainloopSm90TmaGmmaWarpSpecializedILi7ENS5_IJNS4_1CILi4EEESB_NSA_ILi1EEEEEENS1_35KernelTmaWarpSpecializedCooperativeEEENS5_IJNSA_ILi128EEESG_NSA_ILi64EEEEEENS_6half_tENS5_IJlSC_lEEESJ_SK_NS4_8TiledMMAINS4_8MMA_AtomIJNS4_4SM904GMMA26MMA_64x128x16_F32F16F16_SSILNSO_5MajorE0ELSQ_0ELNSO_7ScaleInE1ELSR_1EEEEEENS4_6LayoutINS5_IJNSA_ILi2EEESC_SC_EEENS5_IJSC_NSA_ILi0EEESX_EEEEENS5_IJNS4_10UnderscoreES10_S10_EEEEENS4_23SM90_TMA_LOAD_MULTICASTENS4_14ComposedLayoutINS4_7SwizzleILi3ELi4ELi3EEENS4_18smem_ptr_flag_bitsILi16EEENSU_INS5_IJNSA_ILi8EEESH_EEENS5_IJSH_SC_EEEEEEEvNS4_8identityES13_S1D_vS1E_EENS_8epilogue10collective6detail29Sm90TmaWarpSpecializedAdapterINS1H_15DefaultEpilogueISJ_SK_SK_NS1G_6thread17LinearCombinationISJ_Li1EffLNS1L_9ScaleType4KindE0ELNS_15FloatRoundStyleE2ESJ_EENS1_15EpilogueDefaultEEEEEvvEEEEvNT_6ParamsE:
        .type           _ZN7cutlass13device_kernelINS_4gemm6kernel13GemmUniversalIN4cute5tupleIJiiiiEEENS1_10collective13CollectiveMmaINS1_34MainloopSm90TmaGmmaWarpSpecializedILi7ENS5_IJNS4_1CILi4EEESB_NSA_ILi1EEEEEENS1_35KernelTmaWarpSpecializedCooperativeEEENS5_IJNSA_ILi128EEESG_NSA_ILi64EEEEEENS_6half_tENS5_IJlSC_lEEESJ_SK_NS4_8TiledMMAINS4_8MMA_AtomIJNS4_4SM904GMMA26MMA_64x128x16_F32F16F16_SSILNSO_5MajorE0ELSQ_0ELNSO_7ScaleInE1ELSR_1EEEEEENS4_6LayoutINS5_IJNSA_ILi2EEESC_SC_EEENS5_IJSC_NSA_ILi0EEESX_EEEEENS5_IJNS4_10UnderscoreES10_S10_EEEEENS4_23SM90_TMA_LOAD_MULTICASTENS4_14ComposedLayoutINS4_7SwizzleILi3ELi4ELi3EEENS4_18smem_ptr_flag_bitsILi16EEENSU_INS5_IJNSA_ILi8EEESH_EEENS5_IJSH_SC_EEEEEEEvNS4_8identityES13_S1D_vS1E_EENS_8epilogue10collective6detail29Sm90TmaWarpSpecializedAdapterINS1H_15DefaultEpilogueISJ_SK_SK_NS1G_6thread17LinearCombinationISJ_Li1EffLNS1L_9ScaleType4KindE0ELNS_15FloatRoundStyleE2ESJ_EENS1_15EpilogueDefaultEEEEEvvEEEEvNT_6ParamsE,@function
        .size           _ZN7cutlass13device_kernelINS_4gemm6kernel13GemmUniversalIN4cute5tupleIJiiiiEEENS1_10collective13CollectiveMmaINS1_34MainloopSm90TmaGmmaWarpSpecializedILi7ENS5_IJNS4_1CILi4EEESB_NSA_ILi1EEEEEENS1_35KernelTmaWarpSpecializedCooperativeEEENS5_IJNSA_ILi128EEESG_NSA_ILi64EEEEEENS_6half_tENS5_IJlSC_lEEESJ_SK_NS4_8TiledMMAINS4_8MMA_AtomIJNS4_4SM904GMMA26MMA_64x128x16_F32F16F16_SSILNSO_5MajorE0ELSQ_0ELNSO_7ScaleInE1ELSR_1EEEEEENS4_6LayoutINS5_IJNSA_ILi2EEESC_SC_EEENS5_IJSC_NSA_ILi0EEESX_EEEEENS5_IJNS4_10UnderscoreES10_S10_EEEEENS4_23SM90_TMA_LOAD_MULTICASTENS4_14ComposedLayoutINS4_7SwizzleILi3ELi4ELi3EEENS4_18smem_ptr_flag_bitsILi16EEENSU_INS5_IJNSA_ILi8EEESH_EEENS5_IJSH_SC_EEEEEEEvNS4_8identityES13_S1D_vS1E_EENS_8epilogue10collective6detail29Sm90TmaWarpSpecializedAdapterINS1H_15DefaultEpilogueISJ_SK_SK_NS1G_6thread17LinearCombinationISJ_Li1EffLNS1L_9ScaleType4KindE0ELNS_15FloatRoundStyleE2ESJ_EENS1_15EpilogueDefaultEEEEEvvEEEEvNT_6ParamsE,(.L_x_205 - _ZN7cutlass13device_kernelINS_4gemm6kernel13GemmUniversalIN4cute5tupleIJiiiiEEENS1_10collective13CollectiveMmaINS1_34MainloopSm90TmaGmmaWarpSpecializedILi7ENS5_IJNS4_1CILi4EEESB_NSA_ILi1EEEEEENS1_35KernelTmaWarpSpecializedCooperativeEEENS5_IJNSA_ILi128EEESG_NSA_ILi64EEEEEENS_6half_tENS5_IJlSC_lEEESJ_SK_NS4_8TiledMMAINS4_8MMA_AtomIJNS4_4SM904GMMA26MMA_64x128x16_F32F16F16_SSILNSO_5MajorE0ELSQ_0ELNSO_7ScaleInE1ELSR_1EEEEEENS4_6LayoutINS5_IJNSA_ILi2EEESC_SC_EEENS5_IJSC_NSA_ILi0EEESX_EEEEENS5_IJNS4_10UnderscoreES10_S10_EEEEENS4_23SM90_TMA_LOAD_MULTICASTENS4_14ComposedLayoutINS4_7SwizzleILi3ELi4ELi3EEENS4_18smem_ptr_flag_bitsILi16EEENSU_INS5_IJNSA_ILi8EEESH_EEENS5_IJSH_SC_EEEEEEEvNS4_8identityES13_S1D_vS1E_EENS_8epilogue10collective6detail29Sm90TmaWarpSpecializedAdapterINS1H_15DefaultEpilogueISJ_SK_SK_NS1G_6thread17LinearCombinationISJ_Li1EffLNS1L_9ScaleType4KindE0ELNS_15FloatRoundStyleE2ESJ_EENS1_15EpilogueDefaultEEEEEvvEEEEvNT_6ParamsE)
        .other          _ZN7cutlass13device_kernelINS_4gemm6kernel13GemmUniversalIN4cute5tupleIJiiiiEEENS1_10collective13CollectiveMmaINS1_34MainloopSm90TmaGmmaWarpSpecializedILi7ENS5_IJNS4_1CILi4EEESB_NSA_ILi1EEEEEENS1_35KernelTmaWarpSpecializedCooperativeEEENS5_IJNSA_ILi128EEESG_NSA_ILi64EEEEEENS_6half_tENS5_IJlSC_lEEESJ_SK_NS4_8TiledMMAINS4_8MMA_AtomIJNS4_4SM904GMMA26MMA_64x128x16_F32F16F16_SSILNSO_5MajorE0ELSQ_0ELNSO_7ScaleInE1ELSR_1EEEEEENS4_6LayoutINS5_IJNSA_ILi2EEESC_SC_EEENS5_IJSC_NSA_ILi0EEESX_EEEEENS5_IJNS4_10UnderscoreES10_S10_EEEEENS4_23SM90_TMA_LOAD_MULTICASTENS4_14ComposedLayoutINS4_7SwizzleILi3ELi4ELi3EEENS4_18smem_ptr_flag_bitsILi16EEENSU_INS5_IJNSA_ILi8EEESH_EEENS5_IJSH_SC_EEEEEEEvNS4_8identityES13_S1D_vS1E_EENS_8epilogue10collective6detail29Sm90TmaWarpSpecializedAdapterINS1H_15DefaultEpilogueISJ_SK_SK_NS1G_6thread17LinearCombinationISJ_Li1EffLNS1L_9ScaleType4KindE0ELNS_15FloatRoundStyleE2ESJ_EENS1_15EpilogueDefaultEEEEEvvEEEEvNT_6ParamsE,@"STO_CUDA_ENTRY STV_DEFAULT"
_ZN7cutlass13device_kernelINS_4gemm6kernel13GemmUniversalIN4cute5tupleIJiiiiEEENS1_10collective13CollectiveMmaINS1_34MainloopSm90TmaGmmaWarpSpecializedILi7ENS5_IJNS4_1CILi4EEESB_NSA_ILi1EEEEEENS1_35KernelTmaWarpSpecializedCooperativeEEENS5_IJNSA_ILi128EEESG_NSA_ILi64EEEEEENS_6half_tENS5_IJlSC_lEEESJ_SK_NS4_8TiledMMAINS4_8MMA_AtomIJNS4_4SM904GMMA26MMA_64x128x16_F32F16F16_SSILNSO_5MajorE0ELSQ_0ELNSO_7ScaleInE1ELSR_1EEEEEENS4_6LayoutINS5_IJNSA_ILi2EEESC_SC_EEENS5_IJSC_NSA_ILi0EEESX_EEEEENS5_IJNS4_10UnderscoreES10_S10_EEEEENS4_23SM90_TMA_LOAD_MULTICASTENS4_14ComposedLayoutINS4_7SwizzleILi3ELi4ELi3EEENS4_18smem_ptr_flag_bitsILi16EEENSU_INS5_IJNSA_ILi8EEESH_EEENS5_IJSH_SC_EEEEEEEvNS4_8identityES13_S1D_vS1E_EENS_8epilogue10collective6detail29Sm90TmaWarpSpecializedAdapterINS1H_15DefaultEpilogueISJ_SK_SK_NS1G_6thread17LinearCombinationISJ_Li1EffLNS1L_9ScaleType4KindE0ELNS_15FloatRoundStyleE2ESJ_EENS1_15EpilogueDefaultEEEEEvvEEEEvNT_6ParamsE:
[----:B------:R-:W0:Y:S01]  /*0000*/  LDC R1, c[0x0][0x28] ;  /* 0x00000a00ff017b82 */ /* 0x000e220000000800 */
[----:B------:R-:W1:Y:S01]  /*0010*/  S2R R95, SR_TID.X ;  /* 0x00000000005f7919 */ /* 0x000e620000002100 */
[----:B------:R-:W-:Y:S01]  /*0020*/  ELECT P0, URZ, PT ;  /* 0x00000000003f782f */ /* 0x000fe20003800000 */
[----:B------:R-:W-:Y:S01]  /*0030*/  BSSY B0, `(.L_x_0) ;  /* 0x000000f000007945 */ /* 0x000fe20003800000 */
[--C-:B-1----:R-:W-:Y:S02]  /*0040*/  SHF.R.U32.HI R0, RZ, 0x5, R95.reuse ;  /* 0x00000005ff007819 */ /* 0x102fe4000001165f */
[----:B------:R-:W-:-:S03]  /*0050*/  SHF.R.U32.HI R7, RZ, 0x7, R95 ;  /* 0x00000007ff077819 */ /* 0x000fc6000001165f */
[----:B------:R-:W1:Y:S04]  /*0060*/  SHFL.IDX PT, R3, R0, RZ, 0x1f ;  /* 0x00001fff00037589 */ /* 0x000e6800000e0000 */
[----:B------:R2:W3:Y:S01]  /*0070*/  SHFL.IDX PT, R2, R7, RZ, 0x1f ;  /* 0x00001fff07027589 */ /* 0x0004e200000e0000 */
[----:B-1----:R-:W-:-:S13]  /*0080*/  ISETP.NE.OR P0, PT, R3, RZ, !P0 ;  /* 0x000000ff0300720c */ /* 0x002fda0004705670 */
[----:B0-23--:R-:W-:Y:S05]  /*0090*/  @P0 BRA `(.L_x_1) ;  /* 0x0000000000200947 */ /* 0x00dfea0003800000 */
[----:B------:R-:W-:Y:S02]  /*00a0*/  ULDC.64 UR4, c[0x0][0x198] ;  /* 0x0000660000047ab9 */ /* 0x000fe40000000a00 */
[----:B------:R-:W-:Y:S02]  /*00b0*/  UIADD3 UR6, UP0, UR4, 0xf0, URZ ;  /* 0x000000f004067890 */ /* 0x000fe4000ff1e03f */
[----:B------:R-:W-:Y:S02]  /*00c0*/  UIADD3 UR4, UP1, UR4, 0x1f0, URZ ;  /* 0x000001f004047890 */ /* 0x000fe4000ff3e03f */
[----:B------:R-:W-:Y:S02]  /*00d0*/  UIADD3.X UR7, URZ, UR5, URZ, UP0, !UPT ;  /* 0x000000053f077290 */ /* 0x000fe400087fe43f */
[----:B------:R-:W-:-:S07]  /*00e0*/  UIADD3.X UR5, URZ, UR5, URZ, UP1, !UPT ;  /* 0x000000053f057290 */ /* 0x000fce0008ffe43f */
[----:B------:R0:W-:Y:S02]  /*00f0*/  UTMACCTL.PF [UR6] ;  /* 0x00000000060079b9 */ /* 0x0001e40008040000 */
[----:B------:R0:W-:Y:S02]  /*0100*/  UTMACCTL.PF [UR4] ;  /* 0x00000000040079b9 */ /* 0x0001e40008040000 */
[----:B0-----:R-:W-:Y:S01]  /*0110*/  NOP ;  /* 0x0000000000007918 */ /* 0x001fe20000000000 */
.L_x_1:
[----:B------:R-:W-:Y:S05]  /*0120*/  BSYNC B0 ;  /* 0x0000000000007941 */ /* 0x000fea0003800000 */
.L_x_0:
[----:B------:R-:W0:Y:S01]  /*0130*/  SHFL.IDX PT, R5, R0, RZ, 0x1f ;  /* 0x00001fff00057589 */ /* 0x000e2200000e0000 */
[----:B------:R-:W-:-:S04]  /*0140*/  SHF.R.S32.HI R4, RZ, 0x1f, R95 ;  /* 0x0000001fff047819 */ /* 0x000fc8000001145f */
[----:B------:R-:W-:Y:S02]  /*0150*/  LEA.HI R4, R4, R95, RZ, 0x7 ;  /* 0x0000005f04047211 */ /* 0x000fe400078f38ff */
[----:B0-----:R-:W-:-:S13]  /*0160*/  ISETP.NE.AND P0, PT, R5, RZ, PT ;  /* 0x000000ff0500720c */ /* 0x001fda0003f05270 */
[----:B------:R-:W-:Y:S05]  /*0170*/  @P0 BRA `(.L_x_2) ;  /* 0x0000000000700947 */ /* 0x000fea0003800000 */
[----:B------:R-:W0:Y:S01]  /*0180*/  S2UR UR8, SR_CgaCtaId ;  /* 0x00000000000879c3 */ /* 0x000e220000008800 */
[----:B------:R-:W-:Y:S01]  /*0190*/  UMOV UR4, 0x400 ;  /* 0x0000040000047882 */ /* 0x000fe20000000000 */
[----:B------:R-:W-:Y:S01]  /*01a0*/  UMOV UR5, 0x1 ;  /* 0x0000000100057882 */ /* 0x000fe20000000000 */
[----:B------:R-:W-:Y:S01]  /*01b0*/  UMOV UR6, 0xe ;  /* 0x0000000e00067882 */ /* 0x000fe20000000000 */
[----:B------:R-:W-:Y:S01]  /*01c0*/  ELECT P0, URZ, PT ;  /* 0x00000000003f782f */ /* 0x000fe20003800000 */
[----:B------:R-:W-:-:S04]  /*01d0*/  UIADD3 UR6, -UR6, 0x100000, URZ ;  /* 0x0010000006067890 */ /* 0x000fc8000fffe13f */
[----:B------:R-:W-:Y:S02]  /*01e0*/  USHF.L.U32 UR7, UR6, 0xb, URZ ;  /* 0x0000000b06077899 */ /* 0x000fe4000800063f */
[----:B------:R-:W-:Y:S02]  /*01f0*/  USHF.L.U32 UR6, UR6, 0x1, URZ ;  /* 0x0000000106067899 */ /* 0x000fe4000800063f */
[----:B0-----:R-:W-:Y:S02]  /*0200*/  ULEA UR8, UR8, UR4, 0x18 ;  /* 0x0000000408087291 */ /* 0x001fe4000f8ec03f */
[----:B------:R-:W-:-:S04]  /*0210*/  UIADD3 UR4, -UR5, 0x100000, URZ ;  /* 0x0010000005047890 */ /* 0x000fc8000fffe13f */
[----:B------:R-:W-:Y:S02]  /*0220*/  USHF.L.U32 UR5, UR4, 0xb, URZ ;  /* 0x0000000b04057899 */ /* 0x000fe4000800063f */
[----:B------:R-:W-:Y:S01]  /*0230*/  USHF.L.U32 UR4, UR4, 0x1, URZ ;  /* 0x0000000104047899 */ /* 0x000fe2000800063f */
[----:B------:R-:W0:Y:S11]  /*0240*/  FENCE.VIEW.ASYNC.S ;  /* 0x00000000000073c6 */ /* 0x000e360000000000 */
[----:B0-----:R0:W1:Y:S01]  /*0250*/  SYNCS.EXCH.64 URZ, [UR8], UR4 ;  /* 0x00000004083f75b2 */ /* 0x0010620008000100 */
[----:B------:R0:W2:Y:S01]  /*0260*/  SYNCS.EXCH.64 URZ, [UR8+0x38], UR6 ;  /* 0x00003806083f75b2 */ /* 0x0000a20008000100 */
[----:B------:R0:W3:Y:S01]  /*0270*/  SYNCS.EXCH.64 URZ, [UR8+0x8], UR4 ;  /* 0x00000804083f75b2 */ /* 0x0000e20008000100 */
[----:B------:R0:W4:Y:S01]  /*0280*/  SYNCS.EXCH.64 URZ, [UR8+0x40], UR6 ;  /* 0x00004006083f75b2 */ /* 0x0001220008000100 */
[----:B------:R0:W0:Y:S01]  /*0290*/  SYNCS.EXCH.64 URZ, [UR8+0x10], UR4 ;  /* 0x00001004083f75b2 */ /* 0x0000220008000100 */
        /* <DEDUP_REMOVED lines=9> */
[----:B------:R-:W-:Y:S01]  /*0330*/  NOP ;  /* 0x0000000000007918 */ /* 0x000fe20000000000 */
.L_x_2:
[----:B0-----:R-:W0:Y:S01]  /*0340*/  S2UR UR8, SR_CTAID.X ;  /* 0x00000000000879c3 */ /* 0x001e220000002500 */
[----:B------:R-:W-:Y:S01]  /*0350*/  LOP3.LUT R4, R4, 0xffffff80, RZ, 0xc0, !PT ;  /* 0xffffff8004047812 */ /* 0x000fe200078ec0ff */
[----:B------:R-:W5:Y:S01]  /*0360*/  SHFL.IDX PT, R0, R0, RZ, 0x1f ;  /* 0x00001fff00007589 */ /* 0x000f6200000e0000 */
[----:B------:R-:W-:Y:S01]  /*0370*/  SHF.R.S32.HI R10, RZ, 0x1f, R5 ;  /* 0x0000001fff0a7819 */ /* 0x000fe20000011405 */
[----:B------:R-:W-:Y:S01]  /*0380*/  ULDC UR4, c[0x0][0x150] ;  /* 0x0000540000047ab9 */ /* 0x000fe20000000800 */
[----:B------:R-:W-:Y:S01]  /*0390*/  ELECT P0, URZ, PT ;  /* 0x00000000003f782f */ /* 0x000fe20003800000 */
[----:B------:R-:W-:Y:S01]  /*03a0*/  IMAD.IADD R8, R95, 0x1, -R4 ;  /* 0x000000015f087824 */ /* 0x000fe200078e0a04 */
[----:B------:R-:W-:Y:S01]  /*03b0*/  LEA.HI R10, R10, R5, RZ, 0x2 ;  /* 0x000000050a0a7211 */ /* 0x000fe200078f10ff */
[----:B------:R-:W1:Y:S01]  /*03c0*/  S2R R4, SR_CTAID.Y ;  /* 0x0000000000047919 */ /* 0x000e620000002600 */
[----:B------:R-:W2:Y:S01]  /*03d0*/  LDC R12, c[0x0][0x144] ;  /* 0x00005100ff0c7b82 */ /* 0x000ea20000000800 */
[----:B------:R-:W-:Y:S01]  /*03e0*/  NOP ;  /* 0x0000000000007918 */ /* 0x000fe20000000000 */
[----:B------:R-:W-:Y:S01]  /*03f0*/  SHF.R.S32.HI R9, RZ, 0x1f, R8 ;  /* 0x0000001fff097819 */ /* 0x000fe20000011408 */
[----:B------:R-:W-:Y:S01]  /*0400*/  NOP ;  /* 0x0000000000007918 */ /* 0x000fe20000000000 */
[----:B------:R-:W-:Y:S01]  /*0410*/  LOP3.LUT R10, R10, 0x3ffffffc, RZ, 0xc0, !PT ;  /* 0x3ffffffc0a0a7812 */ /* 0x000fe200078ec0ff */
[----:B------:R-:W-:Y:S01]  /*0420*/  IMAD.MOV.U32 R22, RZ, RZ, 0x1 ;  /* 0x00000001ff167424 */ /* 0x000fe200078e00ff */
[----:B------:R-:W-:-:S02]  /*0430*/  LEA.HI R9, R9, R8, RZ, 0x3 ;  /* 0x0000000809097211 */ /* 0x000fc400078f18ff */
[----:B------:R-:W3:Y:S01]  /*0440*/  LDC R13, c[0x0][0x140] ;  /* 0x00005000ff0d7b82 */ /* 0x000ee20000000800 */
[----:B------:R-:W-:Y:S01]  /*0450*/  IMAD.IADD R10, R5, 0x1, -R10 ;  /* 0x00000001050a7824 */ /* 0x000fe200078e0a0a */
[--C-:B------:R-:W-:Y:S02]  /*0460*/  SHF.R.S32.HI R6, RZ, 0x3, R9.reuse ;  /* 0x00000003ff067819 */ /* 0x100fe40000011409 */
[----:B------:R-:W-:Y:S02]  /*0470*/  SHF.R.S32.HI R9, RZ, 0x1f, R9 ;  /* 0x0000001fff097819 */ /* 0x000fe40000011409 */
[----:B------:R-:W-:Y:S02]  /*0480*/  ISETP.NE.AND P3, PT, R2, RZ, PT ;  /* 0x000000ff0200720c */ /* 0x000fe40003f65270 */
[----:B0-----:R-:W-:Y:S02]  /*0490*/  I2FP.F32.U32 R11, UR8 ;  /* 0x00000008000b7c45 */ /* 0x001fe40008201000 */
[----:B------:R-:W-:-:S02]  /*04a0*/  LEA.HI R9, R9, R6, RZ, 0x2 ;  /* 0x0000000609097211 */ /* 0x000fc400078f10ff */
[----:B-----5:R-:W-:Y:S01]  /*04b0*/  ISETP.NE.OR P0, PT, R0, RZ, !P0 ;  /* 0x000000ff0000720c */ /* 0x020fe20004705670 */
[----:B------:R-:W-:Y:S01]  /*04c0*/  FMUL R11, R11, UR4 ;  /* 0x000000040b0b7c20 */ /* 0x000fe20008400000 */
[----:B------:R-:W-:Y:S01]  /*04d0*/  LOP3.LUT R9, R9, 0xfffffffc, RZ, 0xc0, !PT ;  /* 0xfffffffc09097812 */ /* 0x000fe200078ec0ff */
[----:B------:R-:W-:Y:S01]  /*04e0*/  ULDC UR4, c[0x0][0x154] ;  /* 0x0000550000047ab9 */ /* 0x000fe20000000800 */
[----:B------:R-:W-:-:S03]  /*04f0*/  SHF.R.S32.HI R0, RZ, 0x1f, R3 ;  /* 0x0000001fff007819 */ /* 0x000fc60000011403 */
[----:B------:R-:W0:Y:S01]  /*0500*/  F2I.U32.TRUNC.NTZ R11, R11 ;  /* 0x0000000b000b7305 */ /* 0x000e22000020f000 */
[----:B------:R-:W-:Y:S01]  /*0510*/  IMAD.IADD R9, R6, 0x1, -R9 ;  /* 0x0000000106097824 */ /* 0x000fe200078e0a09 */
[----:B------:R-:W-:-:S03]  /*0520*/  LEA.HI R0, R0, R3, RZ, 0x2 ;  /* 0x0000000300007211 */ /* 0x000fc600078f10ff */
[----:B------:R-:W-:Y:S01]  /*0530*/  IMAD R10, R10, 0x4, R9 ;  /* 0x000000040a0a7824 */ /* 0x000fe200078e0209 */
[----:B------:R-:W-:Y:S01]  /*0540*/  VOTEU.ALL UP0, P0 ;  /* 0x00000000003f7886 */ /* 0x000fe20000000000 */
[----:B------:R-:W-:Y:S01]  /*0550*/  LOP3.LUT R0, R0, 0xfffffffc, RZ, 0xc0, !PT ;  /* 0xfffffffc00007812 */ /* 0x000fe200078ec0ff */
[----:B------:R-:W-:Y:S01]  /*0560*/  VOTEU.ALL UP1, P0 ;  /* 0x00000000003f7886 */ /* 0x000fe20000020000 */
[C---:B------:R-:W-:Y:S01]  /*0570*/  IMAD.SHL.U32 R19, R10.reuse, 0x4, RZ ;  /* 0x000000040a137824 */ /* 0x040fe200078e00ff */
[----:B------:R-:W-:Y:S01]  /*0580*/  SHF.R.S32.HI R9, RZ, 0x1f, R10 ;  /* 0x0000001fff097819 */ /* 0x000fe2000001140a */
[----:B------:R-:W5:Y:S01]  /*0590*/  @!UP0 S2UR UR7, SR_CgaCtaId ;  /* 0x00000000000789c3 */ /* 0x000f620000008800 */
[----:B------:R-:W-:Y:S01]  /*05a0*/  IMAD.IADD R3, R3, 0x1, -R0 ;  /* 0x0000000103037824 */ /* 0x000fe200078e0a00 */
[----:B------:R-:W-:Y:S01]  /*05b0*/  @!UP0 UMOV UR6, 0x400 ;  /* 0x0000040000068882 */ /* 0x000fe20000000000 */
[----:B------:R-:W-:Y:S01]  /*05c0*/  LEA.HI R9, R9, R10, RZ, 0x2 ;  /* 0x0000000a09097211 */ /* 0x000fe200078f10ff */
[----:B0-----:R-:W-:Y:S01]  /*05d0*/  IMAD.MOV R15, RZ, RZ, -R11 ;  /* 0x000000ffff0f7224 */ /* 0x001fe200078e0a0b */
[----:B------:R-:W-:-:S02]  /*05e0*/  LOP3.LUT R19, R10, 0xc, R19, 0x78, !PT ;  /* 0x0000000c0a137812 */ /* 0x000fc400078e7813 */
[----:B------:R-:W-:Y:S01]  /*05f0*/  LOP3.LUT R11, R9, 0xfffffffc, RZ, 0xc0, !PT ;  /* 0xfffffffc090b7812 */ /* 0x000fe200078ec0ff */
[----:B--2---:R-:W-:Y:S01]  /*0600*/  IMAD R6, R12, R15, UR8 ;  /* 0x000000080c067e24 */ /* 0x004fe2000f8e020f */
[----:B-1----:R-:W-:Y:S01]  /*0610*/  I2FP.F32.U32 R12, R4 ;  /* 0x00000004000c7245 */ /* 0x002fe20000201000 */
[----:B------:R-:W0:Y:S01]  /*0620*/  LDC R9, c[0x0][0x148] ;  /* 0x00005200ff097b82 */ /* 0x000e220000000800 */
[----:B------:R-:W-:Y:S01]  /*0630*/  ISETP.NE.AND P1, PT, R3, 0x3, PT ;  /* 0x000000030300780c */ /* 0x000fe20003f25270 */
[----:B------:R-:W-:Y:S01]  /*0640*/  IMAD.IADD R11, R10, 0x1, -R11 ;  /* 0x000000010a0b7824 */ /* 0x000fe200078e0a0b */
[----:B---3--:R-:W-:Y:S01]  /*0650*/  ISETP.EQ.U32.AND P2, PT, R13, 0x1, PT ;  /* 0x000000010d00780c */ /* 0x008fe20003f42070 */
[----:B------:R-:W-:Y:S01]  /*0660*/  FMUL R12, R12, UR4 ;  /* 0x000000040c0c7c20 */ /* 0x000fe20008400000 */
[----:B------:R-:W-:Y:S01]  /*0670*/  UMOV UR4, 0x20 ;  /* 0x0000002000047882 */ /* 0x000fe20000000000 */
[----:B------:R-:W-:Y:S01]  /*0680*/  ISETP.EQ.OR P1, PT, R3, RZ, !P1 ;  /* 0x000000ff0300720c */ /* 0x000fe20004f22670 */
[----:B------:R-:W-:-:S04]  /*0690*/  @!UP0 UIADD3 UR4, -UR4, 0x100000, URZ ;  /* 0x0010000004048890 */ /* 0x000fc8000fffe13f */
[----:B------:R-:W-:Y:S02]  /*06a0*/  @!UP0 USHF.L.U32 UR5, UR4, 0xb, URZ ;  /* 0x0000000b04058899 */ /* 0x000fe4000800063f */
[----:B------:R-:W-:Y:S01]  /*06b0*/  @!UP0 USHF.L.U32 UR4, UR4, 0x1, URZ ;  /* 0x0000000104048899 */ /* 0x000fe2000800063f */
[----:B------:R-:W-:Y:S01]  /*06c0*/  ISETP.NE.AND P4, PT, R11, R6, PT ;  /* 0x000000060b00720c */ /* 0x000fe20003f85270 */
[----:B------:R-:W1:Y:S01]  /*06d0*/  F2I.U32.TRUNC.NTZ R12, R12 ;  /* 0x0000000c000c7305 */ /* 0x000e62000020f000 */
[----:B------:R-:W-:Y:S01]  /*06e0*/  ISETP.EQ.AND P1, PT, R2, RZ, P1 ;  /* 0x000000ff0200720c */ /* 0x000fe20000f22270 */
[----:B-----5:R-:W-:-:S03]  /*06f0*/  @!UP0 ULEA UR6, UR7, UR6, 0x18 ;  /* 0x0000000607068291 */ /* 0x020fc6000f8ec03f */
[----:B------:R-:W-:Y:S01]  /*0700*/  SEL R18, RZ, 0x1, !P1 ;  /* 0x00000001ff127807 */ /* 0x000fe20004800000 */
[----:B------:R-:W-:Y:S01]  /*0710*/  VOTEU.ALL UP0, P0 ;  /* 0x00000000003f7886 */ /* 0x000fe20000000000 */
[----:B------:R-:W-:Y:S01]  /*0720*/  LOP3.LUT P0, RZ, R8, 0x7, RZ, 0xc0, !PT ;  /* 0x0000000708ff7812 */ /* 0x000fe2000780c0ff */
[----:B------:R-:W-:-:S04]  /*0730*/  VIADD R8, R2, 0xffffffff ;  /* 0xffffffff02087836 */ /* 0x000fc80000000000 */
[----:B------:R-:W-:Y:S02]  /*0740*/  @P4 SHF.R.S32.HI R0, RZ, 0x1f, R19 ;  /* 0x0000001fff004819 */ /* 0x000fe40000011413 */
[----:B------:R-:W-:Y:S01]  /*0750*/  ISETP.LT.U32.AND P0, PT, R19, 0x10, !P0 ;  /* 0x000000101300780c */ /* 0x000fe20004701070 */
[----:B-1----:R-:W-:Y:S01]  /*0760*/  IMAD.MOV R23, RZ, RZ, -R12 ;  /* 0x000000ffff177224 */ /* 0x002fe200078e0a0c */
[----:B------:R-:W-:Y:S01]  /*0770*/  @P4 LEA.HI R0, R0, R19, RZ, 0x2 ;  /* 0x0000001300004211 */ /* 0x000fe200078f10ff */
[----:B------:R-:W1:Y:S02]  /*0780*/  FENCE.VIEW.ASYNC.S ;  /* 0x00000000000073c6 */ /* 0x000e640000000000 */
[----:B-1----:R1:W2:Y:S01]  /*0790*/  @!UP0 SYNCS.EXCH.64 URZ, [UR6+0x80], UR4 ;  /* 0x00008004063f85b2 */ /* 0x0022a20008000100 */
[----:B------:R-:W-:Y:S01]  /*07a0*/  ISETP.GE.U32.AND P6, PT, R8, 0x2, PT ;  /* 0x000000020800780c */ /* 0x000fe20003fc6070 */
[----:B0-----:R-:W-:Y:S01]  /*07b0*/  IMAD R11, R9, R23, R4 ;  /* 0x00000017090b7224 */ /* 0x001fe200078e0204 */
[----:B------:R-:W-:-:S02]  /*07c0*/  @P4 SHF.R.S32.HI R0, RZ, 0x2, R0 ;  /* 0x00000002ff004819 */ /* 0x000fc40000011400 */
[----:B------:R-:W-:Y:S02]  /*07d0*/  SEL R18, R18, 0x2, P6 ;  /* 0x0000000212127807 */ /* 0x000fe40003000000 */
[----:B------:R-:W-:Y:S02]  /*07e0*/  @P4 ISETP.NE.AND P5, PT, R0, R11, PT ;  /* 0x0000000b0000420c */ /* 0x000fe40003fa5270 */
[----:B------:R-:W-:Y:S02]  /*07f0*/  SEL R11, RZ, 0x1, !P0 ;  /* 0x00000001ff0b7807 */ /* 0x000fe40004000000 */
[----:B------:R-:W-:Y:S02]  /*0800*/  @P4 SEL R22, RZ, 0x1, P5 ;  /* 0x00000001ff164807 */ /* 0x000fe40002800000 */
[----:B------:R-:W-:Y:S02]  /*0810*/  LOP3.LUT R0, R95, 0x7f, RZ, 0xc0, !PT ;  /* 0x0000007f5f007812 */ /* 0x000fe400078ec0ff */
[----:B------:R-:W-:Y:S01]  /*0820*/  LOP3.LUT R22, R22, R11, RZ, 0xc0, !PT ;  /* 0x0000000b16167212 */ /* 0x000fe200078ec0ff */
[----:B------:R1:W0:Y:S01]  /*0830*/  @!UP1 SYNCS.EXCH.64 URZ, [UR6+0x88], UR4 ;  /* 0x00008804063f95b2 */ /* 0x0002220008000100 */
[----:B------:R-:W-:Y:S01]  /*0840*/  NOP ;  /* 0x0000000000007918 */ /* 0x000fe20000000000 */
[----:B-12---:R-:W-:Y:S05]  /*0850*/  @!P2 BRA `(.L_x_3) ;  /* 0x000000000008a947 */ /* 0x006fea0003800000 */
[----:B0---4-:R-:W-:Y:S01]  /*0860*/  UCGABAR_ARV ;  /* 0x00000000000079c7 */ /* 0x011fe20008000000 */
[----:B------:R-:W-:Y:S05]  /*0870*/  BRA `(.L_x_4) ;  /* 0x0000000000047947 */ /* 0x000fea0003800000 */
.L_x_3:
[----:B0---4-:R-:W-:Y:S01]  /*0880*/  NOP ;  /* 0x0000000000007918 */ /* 0x011fe20000000000 */
.L_x_4:
[----:B------:R-:W0:Y:S01]  /*0890*/  LDC R2, c[0x0][0x65c] ;  /* 0x00019700ff027b82 */ /* 0x000e220000000800 */
[----:B------:R-:W-:Y:S02]  /*08a0*/  IMAD.U32 R10, RZ, RZ, UR8 ;  /* 0x00000008ff0a7e24 */ /* 0x000fe4000f8e00ff */
[----:B------:R-:W-:Y:S01]  /*08b0*/  IMAD.MOV.U32 R11, RZ, RZ, RZ ;  /* 0x000000ffff0b7224 */ /* 0x000fe200078e00ff */
[----:B0-----:R-:W-:-:S04]  /*08c0*/  ISETP.NE.AND P1, PT, R2, 0x1, PT ;  /* 0x000000010200780c */ /* 0x001fc80003f25270 */
[----:B------:R-:W-:-:S09]  /*08d0*/  P2R R5, PR, RZ, 0x2 ;  /* 0x00000002ff057803 */ /* 0x000fd20000000000 */
[----:B------:R-:W0:Y:S01]  /*08e0*/  @P1 LDC R17, c[0x0][0x10] ;  /* 0x00000400ff111b82 */ /* 0x000e220000000800 */
[----:B------:R-:W-:Y:S02]  /*08f0*/  @P1 IMAD.MOV.U32 R5, RZ, RZ, RZ ;  /* 0x000000ffff051224 */ /* 0x000fe400078e00ff */
[----:B------:R-:W-:-:S05]  /*0900*/  @P1 IMAD.MOV.U32 R15, RZ, RZ, RZ ;  /* 0x000000ffff0f1224 */ /* 0x000fca00078e00ff */
[----:B------:R-:W1:Y:S01]  /*0910*/  @!P1 LDC R13, c[0x0][0xc] ;  /* 0x00000300ff0d9b82 */ /* 0x000e620000000800 */
[----:B------:R-:W-:Y:S01]  /*0920*/  ULDC UR4, c[0x0][0xc] ;  /* 0x0000030000047ab9 */ /* 0x000fe20000000800 */
[----:B------:R-:W-:Y:S01]  /*0930*/  ULDC UR5, c[0x0][0x10] ;  /* 0x0000040000057ab9 */ /* 0x000fe20000000800 */
[----:B------:R-:W-:Y:S01]  /*0940*/  ULDC UR6, c[0x0][0x14] ;  /* 0x0000050000067ab9 */ /* 0x000fe20000000800 */
[----:B------:R-:W-:-:S04]  /*0950*/  UIMAD.WIDE.U32 UR4, UR4, UR5, URZ ;  /* 0x00000005040472a5 */ /* 0x000fc8000f8e003f */
[----:B------:R-:W-:Y:S02]  /*0960*/  UIMAD.WIDE.U32 UR36, UR4, UR6, URZ ;  /* 0x00000006042472a5 */ /* 0x000fe4000f8e003f */
[----:B------:R-:W-:-:S04]  /*0970*/  UIMAD UR42, UR5, UR6, URZ ;  /* 0x00000006052a72a4 */ /* 0x000fc8000f8e023f */
[----:B------:R-:W-:Y:S01]  /*0980*/  UIADD3 UR42, UR37, UR42, URZ ;  /* 0x0000002a252a7290 */ /* 0x000fe2000fffe03f */
[----:B0-----:R-:W-:-:S04]  /*0990*/  @P1 IMAD.WIDE.U32 R16, R17, UR8, R4 ;  /* 0x0000000811101c25 */ /* 0x001fc8000f8e0004 */
[----:B------:R-:W-:Y:S02]  /*09a0*/  @P1 IMAD.IADD R17, R17, 0x1, R15 ;  /* 0x0000000111111824 */ /* 0x000fe400078e020f */
[----:B-1----:R-:W-:-:S04]  /*09b0*/  @!P1 IMAD.WIDE.U32 R10, R4, R13, R10 ;  /* 0x0000000d040a9225 */ /* 0x002fc800078e000a */
[----:B------:R-:W-:Y:S02]  /*09c0*/  @!P1 IMAD.MOV.U32 R16, RZ, RZ, R10 ;  /* 0x000000ffff109224 */ /* 0x000fe400078e000a */
[----:B------:R-:W-:Y:S01]  /*09d0*/  @!P1 IMAD.MOV.U32 R17, RZ, RZ, R11 ;  /* 0x000000ffff119224 */ /* 0x000fe200078e000b */
[----:B------:R-:W-:Y:S06]  /*09e0*/  @!P2 BRA `(.L_x_5) ;  /* 0x00000000000ca947 */ /* 0x000fec0003800000 */
[----:B------:R-:W-:Y:S01]  /*09f0*/  UCGABAR_WAIT ;  /* 0x0000000000007dc7 */ /* 0x000fe20008000000 */
[----:B------:R-:W-:Y:S01]  /*0a00*/  CCTL.IVALL ;  /* 0x00000000ff00798f */ /* 0x000fe20002000000 */
[----:B------:R-:W-:Y:S05]  /*0a10*/  BRA `(.L_x_6) ;  /* 0x0000000000047947 */ /* 0x000fea0003800000 */
.L_x_5:
[----:B------:R-:W-:Y:S06]  /*0a20*/  BAR.SYNC.DEFER_BLOCKING 0x0 ;  /* 0x0000000000007b1d */ /* 0x000fec0000010000 */
.L_x_6:
[----:B------:R-:W-:Y:S05]  /*0a30*/  @!P3 BRA `(.L_x_7) ;  /* 0x0000005c00c4b947 */ /* 0x000fea0003800000 */
[----:B------:R-:W-:-:S13]  /*0a40*/  ISETP.GT.U32.AND P0, PT, R8, 0x1, PT ;  /* 0x000000010800780c */ /* 0x000fda0003f04070 */
[----:B------:R-:W-:Y:S05]  /*0a50*/  @P0 EXIT ;  /* 0x000000000000094d */ /* 0x000fea0003800000 */
[----:B------:R-:W-:Y:S01]  /*0a60*/  ULDC.64 UR4, c[0x0][0x650] ;  /* 0x0001940000047ab9 */ /* 0x000fe20000000a00 */
[----:B------:R-:W-:Y:S01]  /*0a70*/  PRMT R3, RZ, 0x7610, R3 ;  /* 0x00007610ff037816 */ /* 0x000fe20000000003 */
[----:B------:R-:W-:Y:S01]  /*0a80*/  IMAD.MOV.U32 R103, RZ, RZ, -0x1 ;  /* 0xffffffffff677424 */ /* 0x000fe200078e00ff */
[----:B------:R-:W-:Y:S01]  /*0a90*/  ISETP.GE.U32.AND P0, PT, R16, UR4, PT ;  /* 0x0000000410007c0c */ /* 0x000fe2000bf06070 */
[----:B------:R-:W-:Y:S02]  /*0aa0*/  IMAD.MOV.U32 R100, RZ, RZ, -0x1 ;  /* 0xffffffffff647424 */ /* 0x000fe400078e00ff */
[----:B------:R-:W-:Y:S01]  /*0ab0*/  IMAD.MOV.U32 R101, RZ, RZ, -0x1 ;  /* 0xffffffffff657424 */ /* 0x000fe200078e00ff */
[----:B------:R-:W-:-:S13]  /*0ac0*/  ISETP.GE.U32.AND.EX P0, PT, R17, UR5, PT, P0 ;  /* 0x0000000511007c0c */ /* 0x000fda000bf06100 */
[----:B------:R-:W-:Y:S05]  /*0ad0*/  @P0 BRA `(.L_x_8) ;  /* 0x0000000400280947 */ /* 0x000fea0003800000 */
[----:B------:R-:W0:Y:S01]  /*0ae0*/  LDC.64 R24, c[0x0][0x628] ;  /* 0x00018a00ff187b82 */ /* 0x000e220000000a00 */
[----:B------:R-:W-:Y:S02]  /*0af0*/  IMAD.MOV.U32 R10, RZ, RZ, R16 ;  /* 0x000000ffff0a7224 */ /* 0x000fe400078e0010 */
[----:B------:R-:W-:-:S05]  /*0b00*/  IMAD.MOV.U32 R11, RZ, RZ, R17 ;  /* 0x000000ffff0b7224 */ /* 0x000fca00078e0011 */
[----:B------:R-:W1:Y:S08]  /*0b10*/  LDC R8, c[0x0][0x630] ;  /* 0x00018c00ff087b82 */ /* 0x000e700000000800 */
[----:B------:R-:W2:Y:S01]  /*0b20*/  LDC.64 R26, c[0x0][0x620] ;  /* 0x00018800ff1a7b82 */ /* 0x000ea20000000a00 */
[----:B0-----:R-:W-:-:S04]  /*0b30*/  ISETP.NE.U32.AND P0, PT, R24, RZ, PT ;  /* 0x000000ff1800720c */ /* 0x001fc80003f05070 */
[----:B------:R-:W-:-:S13]  /*0b40*/  ISETP.NE.AND.EX P0, PT, R25, RZ, PT, P0 ;  /* 0x000000ff1900720c */ /* 0x000fda0003f05300 */
[----:B-12---:R-:W-:Y:S05]  /*0b50*/  @!P0 BRA `(.L_x_9) ;  /* 0x0000000000288947 */ /* 0x006fea0003800000 */
[----:B------:R-:W0:Y:S02]  /*0b60*/  LDC R3, c[0x0][0x634] ;  /* 0x00018d00ff037b82 */ /* 0x000e240000000800 */
[----:B0-----:R-:W-:-:S05]  /*0b70*/  IADD3 R3, P0, R16, R3, RZ ;  /* 0x0000000310037210 */ /* 0x001fca0007f1e0ff */
[----:B------:R-:W-:-:S04]  /*0b80*/  IMAD.X R21, RZ, RZ, R17, P0 ;  /* 0x000000ffff157224 */ /* 0x000fc800000e0611 */
[----:B------:R-:W-:-:S04]  /*0b90*/  IMAD.WIDE.U32 R10, R21, R24, RZ ;  /* 0x00000018150a7225 */ /* 0x000fc800078e00ff */
[----:B------:R-:W-:-:S04]  /*0ba0*/  IMAD.WIDE.U32 R12, P0, R3, R25, R10 ;  /* 0x00000019030c7225 */ /* 0x000fc8000780000a */
[----:B------:R-:W-:-:S04]  /*0bb0*/  IMAD.WIDE.U32 R10, R3, R24, RZ ;  /* 0x00000018030a7225 */ /* 0x000fc800078e00ff */
[----:B------:R-:W-:Y:S01]  /*0bc0*/  IMAD.X R15, RZ, RZ, RZ, P0 ;  /* 0x000000ffff0f7224 */ /* 0x000fe200000e06ff */
[----:B------:R-:W-:Y:S01]  /*0bd0*/  IADD3 RZ, P0, R11, R12, RZ ;  /* 0x0000000c0bff7210 */ /* 0x000fe20007f1e0ff */
[----:B------:R-:W-:-:S04]  /*0be0*/  IMAD.MOV.U32 R14, RZ, RZ, R13 ;  /* 0x000000ffff0e7224 */ /* 0x000fc800078e000d */
[----:B------:R-:W-:-:S08]  /*0bf0*/  IMAD.WIDE.U32.X R10, R21, R25, R14, P0 ;  /* 0x00000019150a7225 */ /* 0x000fd000000e040e */
.L_x_9:
[----:B------:R-:W0:Y:S01]  /*0c00*/  LDC.64 R30, c[0x0][0x640] ;  /* 0x00019000ff1e7b82 */ /* 0x000e220000000a00 */
[-CC-:B------:R-:W-:Y:S01]  /*0c10*/  SHF.R.U64 R101, R10, R8.reuse, R11.reuse ;  /* 0x000000080a657219 */ /* 0x180fe2000000120b */
[----:B------:R-:W-:Y:S01]  /*0c20*/  IMAD R29, R9, R23, R4 ;  /* 0x00000017091d7224 */ /* 0x000fe200078e0204 */
[----:B------:R-:W-:Y:S01]  /*0c30*/  SHF.R.U32.HI R3, RZ, R8, R11 ;  /* 0x00000008ff037219 */ /* 0x000fe2000001160b */
[----:B------:R-:W-:Y:S01]  /*0c40*/  IMAD.MOV.U32 R23, RZ, RZ, 0x1 ;  /* 0x00000001ff177424 */ /* 0x000fe200078e00ff */
[----:B------:R-:W-:-:S03]  /*0c50*/  IADD3 R5, P0, RZ, -R101, RZ ;  /* 0x80000065ff057210 */ /* 0x000fc60007f1e0ff */
[----:B------:R-:W1:Y:S02]  /*0c60*/  LDC R12, c[0x0][0x618] ;  /* 0x00018600ff0c7b82 */ /* 0x000e640000000800 */
[----:B------:R-:W-:Y:S02]  /*0c70*/  IMAD.X R3, RZ, RZ, ~R3, P0 ;  /* 0x000000ffff037224 */ /* 0x000fe400000e0e03 */
[----:B------:R-:W-:-:S04]  /*0c80*/  IMAD.WIDE.U32 R10, R5, R26, R16 ;  /* 0x0000001a050a7225 */ /* 0x000fc800078e0010 */
[----:B------:R-:W2:Y:S01]  /*0c90*/  LDC R20, c[0x0][0x608] ;  /* 0x00018200ff147b82 */ /* 0x000ea20000000800 */
[----:B------:R-:W-:Y:S02]  /*0ca0*/  IMAD R8, R3, R26, RZ ;  /* 0x0000001a03087224 */ /* 0x000fe400078e02ff */
[----:B------:R-:W-:Y:S02]  /*0cb0*/  IMAD.MOV.U32 R3, RZ, RZ, -0x1 ;  /* 0xffffffffff037424 */ /* 0x000fe400078e00ff */
[----:B------:R-:W-:-:S03]  /*0cc0*/  IMAD R5, R5, R27, R8 ;  /* 0x0000001b05057224 */ /* 0x000fc600078e0208 */
[----:B------:R-:W3:Y:S01]  /*0cd0*/  LDC R28, c[0x0][0x658] ;  /* 0x00019600ff1c7b82 */ /* 0x000ee20000000800 */
[----:B------:R-:W-:Y:S01]  /*0ce0*/  IMAD.IADD R5, R11, 0x1, R5 ;  /* 0x000000010b057824 */ /* 0x000fe200078e0205 */
[----:B0-----:R-:W-:-:S04]  /*0cf0*/  ISETP.NE.U32.AND P0, PT, R30, RZ, PT ;  /* 0x000000ff1e00720c */ /* 0x001fc80003f05070 */
[----:B------:R-:W-:Y:S02]  /*0d00*/  ISETP.NE.AND.EX P0, PT, R31, RZ, PT, P0 ;  /* 0x000000ff1f00720c */ /* 0x000fe40003f05300 */
[----:B------:R-:W0:Y:S01]  /*0d10*/  LDC R24, c[0x0][0x600] ;  /* 0x00018000ff187b82 */ /* 0x000e220000000800 */
[-CC-:B-1----:R-:W-:Y:S02]  /*0d20*/  SHF.R.U64 R14, R10, R12.reuse, R5.reuse ;  /* 0x0000000c0a0e7219 */ /* 0x182fe40000001205 */
[----:B------:R-:W-:-:S05]  /*0d30*/  SHF.R.U32.HI R5, RZ, R12, R5 ;  /* 0x0000000cff057219 */ /* 0x000fca0000011605 */
[----:B------:R-:W1:Y:S01]  /*0d40*/  LDC R15, c[0x0][0x648] ;  /* 0x00019200ff0f7b82 */ /* 0x000e620000000800 */
[-CC-:B--2---:R-:W-:Y:S02]  /*0d50*/  SHF.R.U64 R27, R14, R20.reuse, R5.reuse ;  /* 0x000000140e1b7219 */ /* 0x184fe40000001205 */
[----:B------:R-:W-:-:S05]  /*0d60*/  SHF.R.U32.HI R5, RZ, R20, R5 ;  /* 0x00000014ff057219 */ /* 0x000fca0000011605 */
[----:B------:R-:W2:Y:S01]  /*0d70*/  LDC R21, c[0x0][0x638] ;  /* 0x00018e00ff157b82 */ /* 0x000ea20000000800 */
[-CC-:B---3--:R-:W-:Y:S02]  /*0d80*/  SHF.R.U64 R20, R27, R28.reuse, R5.reuse ;  /* 0x0000001c1b147219 */ /* 0x188fe40000001205 */
[-C--:B------:R-:W-:Y:S02]  /*0d90*/  SHF.L.U32 R3, R3, R28.reuse, RZ ;  /* 0x0000001c03037219 */ /* 0x080fe400000006ff */
[----:B------:R-:W-:Y:S01]  /*0da0*/  SHF.R.U32.HI R5, RZ, R28, R5 ;  /* 0x0000001cff057219 */ /* 0x000fe20000011605 */
[----:B------:R-:W-:Y:S01]  /*0db0*/  IMAD.MOV.U32 R4, RZ, RZ, R20 ;  /* 0x000000ffff047224 */ /* 0x000fe200078e0014 */
[----:B------:R-:W-:Y:S01]  /*0dc0*/  LOP3.LUT R12, RZ, R3, RZ, 0x33, !PT ;  /* 0x00000003ff0c7212 */ /* 0x000fe200078e33ff */
[----:B------:R-:W3:Y:S01]  /*0dd0*/  LDC R25, c[0x0][0x610] ;  /* 0x00018400ff197b82 */ /* 0x000ee20000000800 */
[----:B------:R-:W-:Y:S05]  /*0de0*/  @!P0 BRA `(.L_x_10) ;  /* 0x0000000000288947 */ /* 0x000fea0003800000 */
[----:B------:R-:W4:Y:S02]  /*0df0*/  LDC R3, c[0x0][0x64c] ;  /* 0x00019300ff037b82 */ /* 0x000f240000000800 */
[----:B----4-:R-:W-:-:S05]  /*0e00*/  IADD3 R3, P0, R20, R3, RZ ;  /* 0x0000000314037210 */ /* 0x010fca0007f1e0ff */
        /* <DEDUP_REMOVED lines=8> */
.L_x_10:
[----:B-1----:R-:W-:Y:S01]  /*0e90*/  SHF.R.U64 R4, R4, R15, R5 ;  /* 0x0000000f04047219 */ /* 0x002fe20000001205 */
[----:B0-----:R-:W-:Y:S01]  /*0ea0*/  VIADD R5, R24, 0xffffffff ;  /* 0xffffffff18057836 */ /* 0x001fe20000000000 */
[----:B------:R-:W-:Y:S02]  /*0eb0*/  SHF.L.U32 R3, R23, R28, RZ ;  /* 0x0000001c17037219 */ /* 0x000fe400000006ff */
[----:B------:R-:W-:Y:S01]  /*0ec0*/  LOP3.LUT R12, R27, R12, RZ, 0xc0, !PT ;  /* 0x0000000c1b0c7212 */ /* 0x000fe200078ec0ff */
[----:B------:R-:W-:Y:S01]  /*0ed0*/  IMAD.MOV R8, RZ, RZ, -R4 ;  /* 0x000000ffff087224 */ /* 0x000fe200078e0a04 */
[----:B------:R-:W-:Y:S02]  /*0ee0*/  SEL R6, R6, R29, !P1 ;  /* 0x0000001d06067207 */ /* 0x000fe40004800000 */
[----:B------:R-:W-:Y:S01]  /*0ef0*/  LOP3.LUT R5, R14, R5, RZ, 0xc0, !PT ;  /* 0x000000050e057212 */ /* 0x000fe200078ec0ff */
[----:B------:R-:W-:Y:S02]  /*0f00*/  IMAD R9, R3, R4, R12 ;  /* 0x0000000403097224 */ /* 0x000fe400078e020c */
[----:B--2---:R-:W-:-:S02]  /*0f10*/  IMAD R3, R8, R21, R20 ;  /* 0x0000001508037224 */ /* 0x004fc400078e0214 */
[----:B---3--:R-:W-:Y:S02]  /*0f20*/  IMAD R6, R9, R25, R6 ;  /* 0x0000001909067224 */ /* 0x008fe400078e0206 */
[----:B------:R-:W-:Y:S02]  /*0f30*/  IMAD R103, R3, R24, R5 ;  /* 0x0000001803677224 */ /* 0x000fe400078e0205 */
[----:B------:R-:W-:-:S03]  /*0f40*/  IMAD.MOV.U32 R4, RZ, RZ, 0x1 ;  /* 0x00000001ff047424 */ /* 0x000fc600078e00ff */
[----:B------:R-:W-:Y:S02]  /*0f50*/  SEL R100, R103, R6, !P1 ;  /* 0x0000000667647207 */ /* 0x000fe40004800000 */
[----:B------:R-:W-:Y:S02]  /*0f60*/  PRMT R3, R4, 0x7610, R3 ;  /* 0x0000761004037816 */ /* 0x000fe40000000003 */
[----:B------:R-:W-:-:S07]  /*0f70*/  SEL R103, R6, R103, !P1 ;  /* 0x0000006706677207 */ /* 0x000fce0004800000 */
.L_x_8:
[----:B------:R-:W-:-:S08]  /*0f80*/  NOP ;  /* 0x0000000000007918 */ /* 0x000fd00000000000 */
[----:B------:R-:W0:Y:S02]  /*0f90*/  USETMAXREG.TRY_ALLOC.CTAPOOL UP0, 0xe8 ;  /* 0x000000e8000079c8 */ /* 0x000e240008000600 */
[----:B0-----:R-:W-:-:S13]  /*0fa0*/  PLOP3.LUT P0, PT, PT, PT, UP0, 0x80, 0x0 ;  /* 0x000000000000781c */ /* 0x001fda0003f0f008 */
[----:B------:R-:W-:Y:S05]  /*0fb0*/  @!P0 BRA `(.L_x_8) ;  /* 0xfffffffc00f08947 */ /* 0x000fea000383ffff */
[----:B------:R-:W-:Y:S01]  /*0fc0*/  ULDC.64 UR4, c[0x0][0x598] ;  /* 0x0001660000047ab9 */ /* 0x000fe20000000a00 */
[----:B------:R-:W-:Y:S01]  /*0fd0*/  ULDC.64 UR38, c[0x0][0x208] ;  /* 0x0000820000267ab9 */ /* 0x000fe20000000a00 */
[----:B------:R-:W-:-:S04]  /*0fe0*/  ISETP.NE.U32.AND P0, PT, RZ, UR4, PT ;  /* 0x00000004ff007c0c */ /* 0x000fc8000bf05070 */
[----:B------:R-:W-:-:S13]  /*0ff0*/  ISETP.NE.AND.EX P0, PT, RZ, UR5, PT, P0 ;  /* 0x00000005ff007c0c */ /* 0x000fda000bf05300 */
[----:B------:R-:W-:Y:S05]  /*1000*/  @!P0 BRA `(.L_x_11) ;  /* 0x00000000001c8947 */ /* 0x000fea0003800000 */
[----:B------:R-:W0:Y:S02]  /*1010*/  LDC.64 R4, c[0x0][0x598] ;  /* 0x00016600ff047b82 */ /* 0x000e240000000a00 */
[----:B0-----:R-:W2:Y:S02]  /*1020*/  LDG.E.64 R4, desc[UR38][R4.64] ;  /* 0x0000002604047981 */ /* 0x001ea4000c1e1b00 */
[----:B--2---:R-:W-:-:S04]  /*1030*/  ISETP.NE.U32.AND P0, PT, R4, RZ, PT ;  /* 0x000000ff0400720c */ /* 0x004fc80003f05070 */
[----:B------:R-:W-:-:S13]  /*1040*/  ISETP.NE.AND.EX P0, PT, R5, RZ, PT, P0 ;  /* 0x000000ff0500720c */ /* 0x000fda0003f05300 */
[----:B------:R-:W-:Y:S05]  /*1050*/  @!P0 BRA `(.L_x_11) ;  /* 0x0000000000088947 */ /* 0x000fea0003800000 */
[----:B------:R0:W5:Y:S01]  /*1060*/  LD.E R23, desc[UR38][R4.64] ;  /* 0x0000002604177980 */ /* 0x000162000c101900 */
[----:B------:R-:W-:Y:S05]  /*1070*/  BRA `(.L_x_12) ;  /* 0x0000000000247947 */ /* 0x000fea0003800000 */
.L_x_11:
[----:B------:R-:W-:Y:S02]  /*1080*/  ULDC.64 UR4, c[0x0][0x588] ;  /* 0x0001620000047ab9 */ /* 0x000fe40000000a00 */
[----:B------:R-:W-:-:S04]  /*1090*/  ISETP.NE.U32.AND P0, PT, RZ, UR4, PT ;  /* 0x00000004ff007c0c */ /* 0x000fc8000bf05070 */
[----:B------:R-:W-:-:S13]  /*10a0*/  ISETP.NE.AND.EX P0, PT, RZ, UR5, PT, P0 ;  /* 0x00000005ff007c0c */ /* 0x000fda000bf05300 */
[----:B------:R-:W-:Y:S05]  /*10b0*/  @!P0 BRA `(.L_x_13) ;  /* 0x00000000000c8947 */ /* 0x000fea0003800000 */
[----:B------:R-:W0:Y:S02]  /*10c0*/  LDC.64 R4, c[0x0][0x588] ;  /* 0x00016200ff047b82 */ /* 0x000e240000000a00 */
[----:B0-----:R1:W5:Y:S01]  /*10d0*/  LDG.E R23, desc[UR38][R4.64] ;  /* 0x0000002604177981 */ /* 0x001362000c1e1900 */
[----:B------:R-:W-:Y:S05]  /*10e0*/  BRA `(.L_x_12) ;  /* 0x0000000000087947 */ /* 0x000fea0003800000 */
.L_x_13:
[----:B------:R-:W-:Y:S02]  /*10f0*/  ULDC UR4, c[0x0][0x580] ;  /* 0x0001600000047ab9 */ /* 0x000fe40000000800 */
[----:B------:R-:W-:-:S07]  /*1100*/  IMAD.U32 R23, RZ, RZ, UR4 ;  /* 0x00000004ff177e24 */ /* 0x000fce000f8e00ff */
.L_x_12:
[----:B------:R-:W-:Y:S02]  /*1110*/  ULDC.64 UR4, c[0x0][0x5a0] ;  /* 0x0001680000047ab9 */ /* 0x000fe40000000a00 */
[----:B------:R-:W-:-:S04]  /*1120*/  ISETP.NE.U32.AND P0, PT, RZ, UR4, PT ;  /* 0x00000004ff007c0c */ /* 0x000fc8000bf05070 */
[----:B------:R-:W-:-:S13]  /*1130*/  ISETP.NE.AND.EX P0, PT, RZ, UR5, PT, P0 ;  /* 0x00000005ff007c0c */ /* 0x000fda000bf05300 */
[----:B------:R-:W-:Y:S05]  /*1140*/  @!P0 BRA `(.L_x_14) ;  /* 0x00000000001c8947 */ /* 0x000fea0003800000 */
[----:B01----:R-:W0:Y:S02]  /*1150*/  LDC.64 R4, c[0x0][0x5a0] ;  /* 0x00016800ff047b82 */ /* 0x003e240000000a00 */
[----:B0-----:R-:W2:Y:S02]  /*1160*/  LDG.E.64 R4, desc[UR38][R4.64] ;  /* 0x0000002604047981 */ /* 0x001ea4000c1e1b00 */
[----:B--2---:R-:W-:-:S04]  /*1170*/  ISETP.NE.U32.AND P0, PT, R4, RZ, PT ;  /* 0x000000ff0400720c */ /* 0x004fc80003f05070 */
[----:B------:R-:W-:-:S13]  /*1180*/  ISETP.NE.AND.EX P0, PT, R5, RZ, PT, P0 ;  /* 0x000000ff0500720c */ /* 0x000fda0003f05300 */
[----:B------:R-:W-:Y:S05]  /*1190*/  @!P0 BRA `(.L_x_14) ;  /* 0x0000000000088947 */ /* 0x000fea0003800000 */
[----:B------:R0:W5:Y:S01]  /*11a0*/  LD.E R90, desc[UR38][R4.64] ;  /* 0x00000026045a7980 */ /* 0x000162000c101900 */
[----:B------:R-:W-:Y:S05]  /*11b0*/  BRA `(.L_x_15) ;  /* 0x0000000000247947 */ /* 0x000fea0003800000 */
.L_x_14:
[----:B------:R-:W-:Y:S02]  /*11c0*/  ULDC.64 UR4, c[0x0][0x590] ;  /* 0x0001640000047ab9 */ /* 0x000fe40000000a00 */
[----:B------:R-:W-:-:S04]  /*11d0*/  ISETP.NE.U32.AND P0, PT, RZ, UR4, PT ;  /* 0x00000004ff007c0c */ /* 0x000fc8000bf05070 */
[----:B------:R-:W-:-:S13]  /*11e0*/  ISETP.NE.AND.EX P0, PT, RZ, UR5, PT, P0 ;  /* 0x00000005ff007c0c */ /* 0x000fda000bf05300 */
[----:B------:R-:W-:Y:S05]  /*11f0*/  @!P0 BRA `(.L_x_16) ;  /* 0x00000000000c8947 */ /* 0x000fea0003800000 */
[----:B------:R-:W2:Y:S02]  /*1200*/  LDC.64 R90, c[0x0][0x590] ;  /* 0x00016400ff5a7b82 */ /* 0x000ea40000000a00 */
[----:B--2---:R2:W5:Y:S01]  /*1210*/  LDG.E R90, desc[UR38][R90.64] ;  /* 0x000000265a5a7981 */ /* 0x004562000c1e1900 */
[----:B------:R-:W-:Y:S05]  /*1220*/  BRA `(.L_x_15) ;  /* 0x0000000000087947 */ /* 0x000fea0003800000 */
.L_x_16:
[----:B------:R-:W-:Y:S02]  /*1230*/  ULDC UR4, c[0x0][0x584] ;  /* 0x0001610000047ab9 */ /* 0x000fe40000000800 */
[----:B------:R-:W-:-:S07]  /*1240*/  IMAD.U32 R90, RZ, RZ, UR4 ;  /* 0x00000004ff5a7e24 */ /* 0x000fce000f8e00ff */
.L_x_15:
[----:B------:R-:W-:-:S13]  /*1250*/  LOP3.LUT P0, RZ, R3, 0xff, RZ, 0xc0, !PT ;  /* 0x000000ff03ff7812 */ /* 0x000fda000780c0ff */
[----:B------:R-:W-:Y:S05]  /*1260*/  @!P0 EXIT ;  /* 0x000000000000894d */ /* 0x000fea0003800000 */
[----:B------:R-:W3:Y:S01]  /*1270*/  LDC R93, c[0x0][0x658] ;  /* 0x00019600ff5d7b82 */ /* 0x000ee20000000800 */
[----:B------:R-:W-:Y:S01]  /*1280*/  LOP3.LUT R7, R7, 0x1, RZ, 0xc0, !PT ;  /* 0x0000000107077812 */ /* 0x000fe200078ec0ff */
[----:B------:R-:W-:Y:S01]  /*1290*/  ULDC.64 UR6, c[0x0][0x288] ;  /* 0x0000a20000067ab9 */ /* 0x000fe20000000a00 */
[----:B------:R-:W-:Y:S01]  /*12a0*/  SHF.R.U32.HI R3, RZ, 0x2, R95 ;  /* 0x00000002ff037819 */ /* 0x000fe2000001165f */
[----:B------:R-:W-:Y:S01]  /*12b0*/  UIADD3 UR4, UR7, 0x3f, URZ ;  /* 0x0000003f07047890 */ /* 0x000fe2000fffe03f */
[----:B------:R-:W-:Y:S01]  /*12c0*/  SHF.R.U32.HI R0, RZ, 0x1, R0 ;  /* 0x00000001ff007819 */ /* 0x000fe20000011600 */
[----:B------:R-:W-:Y:S01]  /*12d0*/  IMAD.SHL.U32 R88, R7, 0x40, RZ ;  /* 0x0000004007587824 */ /* 0x000fe200078e00ff */
[----:B------:R-:W-:Y:S01]  /*12e0*/  LOP3.LUT R3, R3, 0x7, RZ, 0xc0, !PT ;  /* 0x0000000703037812 */ /* 0x000fe200078ec0ff */
[----:B------:R-:W4:Y:S01]  /*12f0*/  LDC.64 R8, c[0x0][0x5c8] ;  /* 0x00017200ff087b82 */ /* 0x000f220000000a00 */
[----:B------:R-:W-:Y:S01]  /*1300*/  USHF.R.S32.HI UR5, URZ, 0x1f, UR4 ;  /* 0x0000001f3f057899 */ /* 0x000fe20008011404 */
[----:B------:R-:W-:Y:S01]  /*1310*/  LOP3.LUT R0, R0, 0x30, RZ, 0xc0, !PT ;  /* 0x0000003000007812 */ /* 0x000fe200078ec0ff */
[----:B------:R-:W-:Y:S01]  /*1320*/  IMAD.MOV.U32 R6, RZ, RZ, 0x1 ;  /* 0x00000001ff067424 */ /* 0x000fe200078e00ff */
[--C-:B------:R-:W-:Y:S01]  /*1330*/  LOP3.LUT R88, R88, 0x40, R3.reuse, 0xe2, !PT ;  /* 0x0000004058587812 */ /* 0x100fe200078ee203 */
[----:B------:R-:W-:Y:S01]  /*1340*/  ULEA.HI UR5, UR5, UR4, URZ, 0x6 ;  /* 0x0000000405057291 */ /* 0x000fe2000f8f303f */
[-C--:B01----:R-:W-:Y:S01]  /*1350*/  IADD3 R4, RZ, -R0.reuse, -R3 ;  /* 0x80000000ff047210 */ /* 0x083fe20007ffe803 */
[----:B------:R-:W-:Y:S01]  /*1360*/  IMAD.U32 R5, RZ, RZ, UR6 ;  /* 0x00000006ff057e24 */ /* 0x000fe2000f8e00ff */
[----:B------:R-:W0:Y:S01]  /*1370*/  LDC R97, c[0x0][0x600] ;  /* 0x00018000ff617b82 */ /* 0x000e220000000800 */
[----:B------:R-:W-:Y:S01]  /*1380*/  LOP3.LUT R88, R88, R0, RZ, 0xfc, !PT ;  /* 0x0000000058587212 */ /* 0x000fe200078efcff */
[----:B------:R-:W-:Y:S01]  /*1390*/  IMAD.MOV.U32 R0, RZ, RZ, -0x1 ;  /* 0xffffffffff007424 */ /* 0x000fe200078e00ff */
[----:B------:R-:W-:Y:S01]  /*13a0*/  USHF.R.S32.HI UR43, URZ, 0x6, UR5 ;  /* 0x000000063f2b7899 */ /* 0x000fe20008011405 */
[----:B------:R-:W-:Y:S01]  /*13b0*/  LOP3.LUT R94, R95, 0x3, RZ, 0xc0, !PT ;  /* 0x000000035f5e7812 */ /* 0x000fe200078ec0ff */
[----:B------:R-:W-:Y:S01]  /*13c0*/  IMAD R4, R7, -0x40, R4 ;  /* 0xffffffc007047824 */ /* 0x000fe200078e0204 */
[C---:B------:R-:W-:Y:S01]  /*13d0*/  LOP3.LUT R96, R95.reuse, 0x80, RZ, 0xc0, !PT ;  /* 0x000000805f607812 */ /* 0x040fe200078ec0ff */
[----:B------:R-:W-:Y:S01]  /*13e0*/  UISETP.LT.AND UP0, UPT, UR43, 0x1, UPT ;  /* 0x000000012b00788c */ /* 0x000fe2000bf01270 */
[-C--:B---3--:R-:W-:Y:S01]  /*13f0*/  SHF.L.U32 R0, R0, R93.reuse, RZ ;  /* 0x0000005d00007219 */ /* 0x088fe200000006ff */
[----:B------:R-:W-:Y:S01]  /*1400*/  ULDC UR4, c[0x0][0x284] ;  /* 0x0000a10000047ab9 */ /* 0x000fe20000000800 */
[----:B------:R-:W-:Y:S01]  /*1410*/  IMAD R94, R94, -0x2, R5 ;  /* 0xfffffffe5e5e7824 */ /* 0x000fe200078e0205 */
[----:B------:R-:W-:Y:S01]  /*1420*/  USEL UR44, UR43, 0x1, UP0 ;  /* 0x000000012b2c7887 */ /* 0x000fe20008000000 */
[----:B------:R-:W-:Y:S01]  /*1430*/  SHF.L.U32 R93, R6, R93, RZ ;  /* 0x0000005d065d7219 */ /* 0x000fe200000006ff */
[----:B------:R-:W-:Y:S01]  /*1440*/  IMAD.SHL.U32 R95, R95, 0x2, RZ ;  /* 0x000000025f5f7824 */ /* 0x000fe200078e00ff */
[----:B------:R-:W-:Y:S01]  /*1450*/  LOP3.LUT R102, R18, 0x1, RZ, 0xfc, !PT ;  /* 0x0000000112667812 */ /* 0x000fe200078efcff */
[----:B------:R-:W-:Y:S01]  /*1460*/  VIADD R99, R4, UR4 ;  /* 0x0000000404637c36 */ /* 0x000fe20008000000 */
[C---:B----4-:R-:W-:Y:S01]  /*1470*/  SHF.L.U64.HI R92, R8.reuse, 0x3, R9 ;  /* 0x00000003085c7819 */ /* 0x050fe20000010209 */
[----:B--2---:R-:W-:Y:S01]  /*1480*/  IMAD.SHL.U32 R91, R8, 0x8, RZ ;  /* 0x00000008085b7824 */ /* 0x004fe200078e00ff */
[----:B------:R-:W-:Y:S01]  /*1490*/  SHF.R.U32.HI R96, RZ, 0x7, R96 ;  /* 0x00000007ff607819 */ /* 0x000fe20000011660 */
[----:B------:R-:W-:Y:S01]  /*14a0*/  IMAD.MOV.U32 R89, RZ, RZ, RZ ;  /* 0x000000ffff597224 */ /* 0x000fe200078e00ff */
[----:B------:R-:W-:Y:S01]  /*14b0*/  LOP3.LUT R98, RZ, R0, RZ, 0x33, !PT ;  /* 0x00000000ff627212 */ /* 0x000fe200078e33ff */
[----:B------:R-:W-:Y:S01]  /*14c0*/  UIADD3 UR44, UR43, -UR44, URZ ;  /* 0x8000002c2b2c7290 */ /* 0x000fe2000fffe03f */
[----:B------:R-:W-:Y:S01]  /*14d0*/  UMOV UR40, URZ ;  /* 0x0000003f00287c82 */ /* 0x000fe20008000000 */
[----:B0-----:R-:W-:Y:S01]  /*14e0*/  VIADD R97, R97, 0xffffffff ;  /* 0xffffffff61617836 */ /* 0x001fe20000000000 */
[----:B------:R-:W-:-:S09]  /*14f0*/  UMOV UR41, URZ ;  /* 0x0000003f00297c82 */ /* 0x000fd20008000000 */
.L_x_164:
[----:B0-----:R-:W0:Y:S01]  /*1500*/  SHFL.IDX PT, R0, R96, RZ, 0x1f ;  /* 0x00001fff60007589 */ /* 0x001e2200000e0000 */
[----:B-1----:R-:W1:Y:S01]  /*1510*/  S2UR UR7, SR_CgaCtaId ;  /* 0x00000000000779c3 */ /* 0x002e620000008800 */
[----:B------:R-:W-:Y:S01]  /*1520*/  UMOV UR6, 0x400 ;  /* 0x0000040000067882 */ /* 0x000fe20000000000 */
[----:B0-----:R-:W-:Y:S01]  /*1530*/  R2UR UR4, R0 ;  /* 0x00000000000472ca */ /* 0x001fe200000e0000 */
[----:B-1----:R-:W-:-:S12]  /*1540*/  ULEA UR6, UR7, UR6, 0x18 ;  /* 0x0000000607067291 */ /* 0x002fd8000f8ec03f */
[----:B------:R-:W-:-:S04]  /*1550*/  ULEA.HI UR5, UR4, UR4, URZ, 0x1 ;  /* 0x0000000404057291 */ /* 0x000fc8000f8f083f */
[----:B------:R-:W-:-:S04]  /*1560*/  ULOP3.LUT UR5, UR5, 0x7fffe, URZ, 0xc0, !UPT ;  /* 0x0007fffe05057892 */ /* 0x000fc8000f8ec03f */
[----:B------:R-:W-:-:S03]  /*1570*/  UIADD3 UR5, UR4, -UR5, URZ ;  /* 0x8000000504057290 */ /* 0x000fc6000fffe03f */
[----:B------:R-:W-:Y:S01]  /*1580*/  ULDC UR4, c[0x0][0x28c] ;  /* 0x0000a30000047ab9 */ /* 0x000fe20000000800 */
[----:B------:R-:W-:Y:S01]  /*1590*/  ULEA UR5, UR5, UR6, 0xd ;  /* 0x0000000605057291 */ /* 0x000fe2000f8e683f */
[----:B------:R-:W-:-:S03]  /*15a0*/  ISETP.LT.AND P0, PT, RZ, UR4, PT ;  /* 0x00000004ff007c0c */ /* 0x000fc6000bf01270 */
[----:B------:R-:W-:-:S04]  /*15b0*/  UIADD3 UR5, UR5, 0x180, URZ ;  /* 0x0000018005057890 */ /* 0x000fc8000fffe03f */
[----:B------:R-:W-:-:S04]  /*15c0*/  USHF.R.U32.HI UR5, URZ, 0x4, UR5 ;  /* 0x000000043f057899 */ /* 0x000fc80008011605 */
[----:B------:R-:W-:-:S04]  /*15d0*/  ULOP3.LUT UR5, UR5, 0x3fff, URZ, 0xc0, !UPT ;  /* 0x00003fff05057892 */ /* 0x000fc8000f8ec03f */
[----:B------:R-:W-:Y:S01]  /*15e0*/  ULOP3.LUT UR45, UR5, 0x10000, URZ, 0xfc, !UPT ;  /* 0x00010000052d7892 */ /* 0x000fe2000f8efc3f */
[----:B--2345:R-:W-:Y:S11]  /*15f0*/  @P0 BRA `(.L_x_17) ;  /* 0x0000000000400947 */ /* 0x03cff60003800000 */
[----:B------:R-:W-:Y:S01]  /*1600*/  MOV R0, 0x0 ;  /* 0x0000000000007802 */ /* 0x000fe20000000f00 */
[----:B------:R-:W-:Y:S01]  /*1610*/  ULDC.64 UR4, c[0x4][0x68] ;  /* 0x01001a0000047ab9 */ /* 0x000fe20000000a00 */
[----:B------:R-:W-:Y:S01]  /*1620*/  ULDC.64 UR6, c[0x4][0x8] ;  /* 0x0100020000067ab9 */ /* 0x000fe20000000a00 */
[----:B------:R-:W-:Y:S01]  /*1630*/  IMAD.U32 R4, RZ, RZ, UR4 ;  /* 0x00000004ff047e24 */ /* 0x000fe2000f8e00ff */
[----:B------:R0:W1:Y:S01]  /*1640*/  LDC.64 R14, c[0x4][R0] ;  /* 0x01000000000e7b82 */ /* 0x0000620000000a00 */
[----:B------:R-:W-:Y:S01]  /*1650*/  IMAD.U32 R5, RZ, RZ, UR5 ;  /* 0x00000005ff057e24 */ /* 0x000fe2000f8e00ff */
[----:B------:R-:W-:Y:S01]  /*1660*/  ULDC.64 UR4, c[0x4][0x70] ;  /* 0x01001c0000047ab9 */ /* 0x000fe20000000a00 */
[----:B------:R-:W-:Y:S02]  /*1670*/  IMAD.U32 R10, RZ, RZ, UR6 ;  /* 0x00000006ff0a7e24 */ /* 0x000fe4000f8e00ff */
[----:B------:R-:W-:Y:S02]  /*1680*/  IMAD.U32 R6, RZ, RZ, UR4 ;  /* 0x00000004ff067e24 */ /* 0x000fe4000f8e00ff */
[----:B------:R-:W-:-:S02]  /*1690*/  IMAD.U32 R7, RZ, RZ, UR5 ;  /* 0x00000005ff077e24 */ /* 0x000fc4000f8e00ff */
[----:B------:R-:W-:Y:S02]  /*16a0*/  IMAD.U32 R11, RZ, RZ, UR7 ;  /* 0x00000007ff0b7e24 */ /* 0x000fe4000f8e00ff */
[----:B------:R-:W-:Y:S02]  /*16b0*/  IMAD.MOV.U32 R8, RZ, RZ, 0x1e1 ;  /* 0x000001e1ff087424 */ /* 0x000fe400078e00ff */
[----:B------:R-:W-:Y:S02]  /*16c0*/  IMAD.MOV.U32 R12, RZ, RZ, 0x1 ;  /* 0x00000001ff0c7424 */ /* 0x000fe400078e00ff */
[----:B0-----:R-:W-:-:S07]  /*16d0*/  IMAD.MOV.U32 R13, RZ, RZ, RZ ;  /* 0x000000ffff0d7224 */ /* 0x001fce00078e00ff */
[----:B------:R-:W-:-:S07]  /*16e0*/  LEPC R20, `(.L_x_17) ;  /* 0x000000001014794e */ /* 0x000fce0000000000 */
[----:B-1---5:R-:W-:Y:S05]  /*16f0*/  CALL.ABS.NOINC R14 ;  /* 0x000000000e007343 */ /* 0x022fea0003c00000 */
.L_x_17:
[----:B------:R-:W-:-:S13]  /*1700*/  ISETP.NE.AND P0, PT, R102, 0x3, PT ;  /* 0x000000036600780c */ /* 0x000fda0003f05270 */
[----:B------:R-:W-:Y:S05]  /*1710*/  @!P0 BRA `(.L_x_18) ;  /* 0x0000000000048947 */ /* 0x000fea0003800000 */
[----:B------:R-:W-:Y:S01]  /*1720*/  BPT.TRAP 0x1 ;  /* 0x000000040000795c */ /* 0x000fe20000300000 */
.L_x_18:
[----:B------:R-:W0:Y:S01]  /*1730*/  S2UR UR5, SR_CgaCtaId ;  /* 0x00000000000579c3 */ /* 0x000e220000008800 */
[----:B------:R-:W-:Y:S01]  /*1740*/  UMOV UR4, 0x400 ;  /* 0x0000040000047882 */ /* 0x000fe20000000000 */
[----:B------:R-:W-:Y:S02]  /*1750*/  IMAD.U32 R0, RZ, RZ, UR40 ;  /* 0x00000028ff007e24 */ /* 0x000fe4000f8e00ff */
[----:B------:R-:W-:-:S03]  /*1760*/  IMAD.U32 R3, RZ, RZ, UR41 ;  /* 0x00000029ff037e24 */ /* 0x000fc6000f8e00ff */
[----:B------:R-:W-:Y:S01]  /*1770*/  SHF.L.U32 R0, R0, 0x1f, RZ ;  /* 0x0000001f00007819 */ /* 0x000fe200000006ff */
[----:B0-----:R-:W-:-:S06]  /*1780*/  ULEA UR4, UR5, UR4, 0x18 ;  /* 0x0000000405047291 */ /* 0x001fcc000f8ec03f */
[----:B------:R-:W-:-:S04]  /*1790*/  IMAD.U32 R6, RZ, RZ, UR4 ;  /* 0x00000004ff067e24 */ /* 0x000fc8000f8e00ff */
[----:B------:R-:W-:-:S04]  /*17a0*/  IMAD R3, R3, 0x8, R6 ;  /* 0x0000000803037824 */ /* 0x000fc800078e0206 */
[----:B------:R0:W1:Y:S01]  /*17b0*/  SYNCS.PHASECHK.TRANS64.TRYWAIT P1, [R3+URZ], R0 ;  /* 0x00000000030075a7 */ /* 0x000062000802017f */
[----:B------:R-:W-:Y:S05]  /*17c0*/  @!P0 BRA `(.L_x_19) ;  /* 0x0000000000048947 */ /* 0x000fea0003800000 */
[----:B------:R-:W-:Y:S01]  /*17d0*/  BPT.TRAP 0x1 ;  /* 0x000000040000795c */ /* 0x000fe20000300000 */
.L_x_19:
[----:B------:R-:W-:-:S05]  /*17e0*/  IMAD.U32 R4, RZ, RZ, UR44 ;  /* 0x0000002cff047e24 */ /* 0x000fca000f8e00ff */
[----:B------:R-:W-:Y:S01]  /*17f0*/  ISETP.GE.AND P2, PT, R4, 0x1, PT ;  /* 0x000000010400780c */ /* 0x000fe20003f46270 */
[----:B-1----:R-:W-:-:S12]  /*1800*/  @P1 BRA `(.L_x_20) ;  /* 0x0000000000081947 */ /* 0x002fd80003800000 */
[----:B------:R-:W1:Y:S02]  /*1810*/  SYNCS.PHASECHK.TRANS64.TRYWAIT P1, [R3+URZ], R0 ;  /* 0x00000000030075a7 */ /* 0x000e64000802017f */
[----:B-1----:R-:W-:Y:S05]  /*1820*/  @!P1 BRA `(.L_x_21) ;  /* 0x00000068005c9947 */ /* 0x002fea0003800000 */
.L_x_20:
[----:B------:R-:W-:Y:S05]  /*1830*/  WARPSYNC.ALL ;  /* 0x0000000000007948 */ /* 0x000fea0003800000 */
[----:B------:R-:W-:Y:S01]  /*1840*/  R2UR UR4, R6 ;  /* 0x00000000060472ca */ /* 0x000fe200000e0000 */
[----:B------:R-:W-:Y:S01]  /*1850*/  ULEA UR5, UR41, UR45, 0xa ;  /* 0x0000002d29057291 */ /* 0x000fe2000f8e503f */
[----:B------:R-:W-:Y:S01]  /*1860*/  WARPGROUP.ARRIVE ;  /* 0x00000000000079c5 */ /* 0x000fe20000000000 */
[----:B------:R-:W-:Y:S01]  /*1870*/  UMOV UR9, 0x40000040 ;  /* 0x4000004000097882 */ /* 0x000fe20000000000 */
[----:B------:R-:W-:-:S04]  /*1880*/  UMOV UR11, 0x40000040 ;  /* 0x40000040000b7882 */ /* 0x000fc80000000000 */
[----:B------:R-:W-:-:S05]  /*1890*/  UMOV UR8, UR5 ;  /* 0x0000000500087c82 */ /* 0x000fca0008000000 */
[----:B------:R-:W-:-:S04]  /*18a0*/  UIADD3 UR4, UR4, 0x1c180, URZ ;  /* 0x0001c18004047890 */ /* 0x000fc8000fffe03f */
[----:B------:R-:W-:-:S04]  /*18b0*/  USHF.R.U32.HI UR4, URZ, 0x4, UR4 ;  /* 0x000000043f047899 */ /* 0x000fc80008011604 */
[----:B------:R-:W-:-:S04]  /*18c0*/  ULOP3.LUT UR4, UR4, 0x3fff, URZ, 0xc0, !UPT ;  /* 0x00003fff04047892 */ /* 0x000fc8000f8ec03f */
[----:B------:R-:W-:-:S04]  /*18d0*/  ULOP3.LUT UR4, UR4, 0x10000, URZ, 0xfc, !UPT ;  /* 0x0001000004047892 */ /* 0x000fc8000f8efc3f */
[----:B------:R-:W-:-:S07]  /*18e0*/  ULEA UR6, UR41, UR4, 0xa ;  /* 0x0000000429067291 */ /* 0x000fce000f8e503f */
[----:B------:R-:W-:Y:S02]  /*18f0*/  UMOV UR10, UR6 ;  /* 0x00000006000a7c82 */ /* 0x000fe40008000000 */
[----:B------:R-:W-:Y:S01]  /*1900*/  HGMMA.64x128x16.F32 R24, gdesc[UR8], RZ, !UPT, gsb0 ;  /* 0x01e00000081879f0 */ /* 0x000fe2000c0008ff */
[----:B------:R-:W-:Y:S02]  /*1910*/  UIADD3 UR8, UR5, 0x2, URZ ;  /* 0x0000000205087890 */ /* 0x000fe4000fffe03f */
[----:B------:R-:W-:Y:S01]  /*1920*/  UIADD3 UR10, UR6, 0x2, URZ ;  /* 0x00000002060a7890 */ /* 0x000fe2000fffe03f */
[----:B------:R-:W-:Y:S01]  /*1930*/  UMOV UR9, 0x40000040 ;  /* 0x4000004000097882 */ /* 0x000fe20000000000 */
[----:B------:R-:W-:Y:S01]  /*1940*/  UMOV UR11, 0x40000040 ;  /* 0x40000040000b7882 */ /* 0x000fe20000000000 */
[----:B------:R-:W-:Y:S02]  /*1950*/  WARPGROUP.DEPBAR.LE gsb0, 0x0 ;  /* 0x00008000000079c5 */ /* 0x000fe40000010000 */
[----:B------:R-:W-:-:S06]  /*1960*/  WARPGROUP.ARRIVE ;  /* 0x00000000000079c5 */ /* 0x000fcc0000000000 */
[----:B------:R-:W-:Y:S01]  /*1970*/  HGMMA.64x128x16.F32 R24, gdesc[UR8], R24, gsb0 ;  /* 0x01e00000081879f0 */ /* 0x000fe20008000818 */
        /* <DEDUP_REMOVED lines=13> */
[----:B------:R-:W-:Y:S03]  /*1a50*/  HGMMA.64x128x16.F32 R24, gdesc[UR8], R24, gsb0 ;  /* 0x01e00000081879f0 */ /* 0x000fe60008000818 */
[----:B------:R-:W-:Y:S02]  /*1a60*/  WARPGROUP.DEPBAR.LE gsb0, 0x0 ;  /* 0x00008000000079c5 */ /* 0x000fe40000010000 */
[----:B------:R-:W-:Y:S05]  /*1a70*/  @!P2 BRA `(.L_x_22) ;  /* 0x000000040028a947 */ /* 0x000fea0003800000 */
[----:B------:R-:W-:Y:S01]  /*1a80*/  UIADD3 UR5, UR41, 0x1, URZ ;  /* 0x0000000129057890 */ /* 0x000fe2000fffe03f */
[----:B01----:R-:W-:Y:S02]  /*1a90*/  IMAD.U32 R0, RZ, RZ, UR44 ;  /* 0x0000002cff007e24 */ /* 0x003fe4000f8e00ff */
[----:B------:R-:W-:Y:S01]  /*1aa0*/  IMAD.U32 R3, RZ, RZ, UR41 ;  /* 0x00000029ff037e24 */ /* 0x000fe2000f8e00ff */
[----:B------:R-:W-:-:S04]  /*1ab0*/  UISETP.NE.AND UP0, UPT, UR5, 0x7, UPT ;  /* 0x000000070500788c */ /* 0x000fc8000bf05270 */
[----:B------:R-:W-:Y:S02]  /*1ac0*/  USEL UR6, URZ, 0x1, UP0 ;  /* 0x000000013f067887 */ /* 0x000fe40008000000 */
[----:B------:R-:W-:Y:S02]  /*1ad0*/  USEL UR5, UR5, URZ, UP0 ;  /* 0x0000003f05057287 */ /* 0x000fe40008000000 */
[----:B------:R-:W-:-:S06]  /*1ae0*/  ULOP3.LUT UR6, UR40, UR6, URZ, 0x3c, !UPT ;  /* 0x0000000628067292 */ /* 0x000fcc000f8e3c3f */
[----:B------:R-:W-:-:S07]  /*1af0*/  IMAD.U32 R7, RZ, RZ, UR6 ;  /* 0x00000006ff077e24 */ /* 0x000fce000f8e00ff */
.L_x_29:
[----:B------:R-:W-:Y:S05]  /*1b00*/  @!P0 BRA `(.L_x_23) ;  /* 0x0000000000048947 */ /* 0x000fea0003800000 */
[----:B------:R-:W-:Y:S01]  /*1b10*/  BPT.TRAP 0x1 ;  /* 0x000000040000795c */ /* 0x000fe20000300000 */
.L_x_23:
[----:B------:R-:W0:Y:S01]  /*1b20*/  S2UR UR7, SR_CgaCtaId ;  /* 0x00000000000779c3 */ /* 0x000e220000008800 */
[----:B------:R-:W-:Y:S01]  /*1b30*/  UMOV UR6, 0x400 ;  /* 0x0000040000067882 */ /* 0x000fe20000000000 */
[----:B------:R-:W-:Y:S01]  /*1b40*/  IMAD.U32 R5, RZ, RZ, UR5 ;  /* 0x00000005ff057e24 */ /* 0x000fe2000f8e00ff */
[----:B------:R-:W-:Y:S01]  /*1b50*/  SHF.L.U32 R4, R7, 0x1f, RZ ;  /* 0x0000001f07047819 */ /* 0x000fe200000006ff */
[----:B0-----:R-:W-:-:S06]  /*1b60*/  ULEA UR6, UR7, UR6, 0x18 ;  /* 0x0000000607067291 */ /* 0x001fcc000f8ec03f */
[----:B------:R-:W-:-:S04]  /*1b70*/  IMAD.U32 R6, RZ, RZ, UR6 ;  /* 0x00000006ff067e24 */ /* 0x000fc8000f8e00ff */
[----:B------:R-:W-:-:S04]  /*1b80*/  IMAD R5, R5, 0x8, R6 ;  /* 0x0000000805057824 */ /* 0x000fc800078e0206 */
[----:B------:R0:W1:Y:S01]  /*1b90*/  SYNCS.PHASECHK.TRANS64.TRYWAIT P1, [R5+URZ], R4 ;  /* 0x00000004050075a7 */ /* 0x000062000802017f */
[----:B------:R-:W-:Y:S05]  /*1ba0*/  @!P0 BRA `(.L_x_24) ;  /* 0x0000000000048947 */ /* 0x000fea0003800000 */
[----:B------:R-:W-:Y:S01]  /*1bb0*/  BPT.TRAP 0x1 ;  /* 0x000000040000795c */ /* 0x000fe20000300000 */
.L_x_24:
[----:B-1----:R-:W-:Y:S05]  /*1bc0*/  @P1 BRA `(.L_x_25) ;  /* 0x0000000000081947 */ /* 0x002fea0003800000 */
[----:B------:R-:W1:Y:S02]  /*1bd0*/  SYNCS.PHASECHK.TRANS64.TRYWAIT P1, [R5+URZ], R4 ;  /* 0x00000004050075a7 */ /* 0x000e64000802017f */
[----:B-1----:R-:W-:Y:S05]  /*1be0*/  @!P1 BRA `(.L_x_26) ;  /* 0x0000006400809947 */ /* 0x002fea0003800000 */
.L_x_25:
[----:B------:R-:W-:Y:S01]  /*1bf0*/  ULEA UR6, UR5, UR45, 0xa ;  /* 0x0000002d05067291 */ /* 0x000fe2000f8e503f */
[----:B------:R-:W-:Y:S01]  /*1c00*/  WARPGROUP.ARRIVE ;  /* 0x00000000000079c5 */ /* 0x000fe20000000000 */
[----:B------:R-:W-:Y:S01]  /*1c10*/  ULEA UR7, UR5, UR4, 0xa ;  /* 0x0000000405077291 */ /* 0x000fe2000f8e503f */
[----:B------:R-:W-:Y:S01]  /*1c20*/  UMOV UR9, 0x40000040 ;  /* 0x4000004000097882 */ /* 0x000fe20000000000 */
[----:B------:R-:W-:-:S03]  /*1c30*/  UMOV UR11, 0x40000040 ;  /* 0x40000040000b7882 */ /* 0x000fc60000000000 */
[----:B------:R-:W-:Y:S02]  /*1c40*/  UMOV UR8, UR6 ;  /* 0x0000000600087c82 */ /* 0x000fe40008000000 */
[----:B------:R-:W-:Y:S02]  /*1c50*/  UMOV UR10, UR7 ;  /* 0x00000007000a7c82 */ /* 0x000fe40008000000 */
[----:B------:R-:W-:Y:S01]  /*1c60*/  HGMMA.64x128x16.F32 R24, gdesc[UR8], R24, gsb0 ;  /* 0x01e00000081879f0 */ /* 0x000fe20008000818 */
[----:B------:R-:W-:Y:S02]  /*1c70*/  UIADD3 UR8, UR6, 0x2, URZ ;  /* 0x0000000206087890 */ /* 0x000fe4000fffe03f */
[----:B------:R-:W-:Y:S01]  /*1c80*/  UIADD3 UR10, UR7, 0x2, URZ ;  /* 0x00000002070a7890 */ /* 0x000fe2000fffe03f */
[----:B------:R-:W-:Y:S01]  /*1c90*/  UMOV UR9, 0x40000040 ;  /* 0x4000004000097882 */ /* 0x000fe20000000000 */
[----:B------:R-:W-:Y:S01]  /*1ca0*/  UMOV UR11, 0x40000040 ;  /* 0x40000040000b7882 */ /* 0x000fe20000000000 */
[----:B------:R-:W-:-:S02]  /*1cb0*/  WARPGROUP.DEPBAR.LE gsb0, 0x0 ;  /* 0x00008000000079c5 */ /* 0x000fc40000010000 */
        /* <DEDUP_REMOVED lines=18> */
[----:B------:R-:W-:Y:S01]  /*1de0*/  BPT.TRAP 0x1 ;  /* 0x000000040000795c */ /* 0x000fe20000300000 */
.L_x_27:
[----:B------:R-:W-:-:S13]  /*1df0*/  ISETP.NE.AND P1, PT, R22, RZ, PT ;  /* 0x000000ff1600720c */ /* 0x000fda0003f25270 */
[----:B01----:R-:W-:-:S04]  /*1e00*/  @P1 IMAD R4, R3, 0x8, R6 ;  /* 0x0000000803041824 */ /* 0x003fc800078e0206 */
[----:B------:R-:W-:-:S05]  /*1e10*/  @P1 VIADD R4, R4, 0x38 ;  /* 0x0000003804041836 */ /* 0x000fca0000000000 */
[----:B------:R-:W-:-:S04]  /*1e20*/  @P1 PRMT R4, R19, 0x654, R4 ;  /* 0x0000065413041816 */ /* 0x000fc80000000004 */
[----:B------:R0:W-:Y:S01]  /*1e30*/  @P1 SYNCS.ARRIVE.TRANS64.RED.A1T0 RZ, [R4+URZ], RZ ;  /* 0x000000ff04ff19a7 */ /* 0x0001e2000810043f */
[----:B------:R-:W-:-:S13]  /*1e40*/  ISETP.GT.U32.AND P1, PT, R18, 0x1, PT ;  /* 0x000000011200780c */ /* 0x000fda0003f24070 */
[----:B0-----:R-:W-:Y:S05]  /*1e50*/  @P1 BRA `(.L_x_28) ;  /* 0x0000000000041947 */ /* 0x001fea0003800000 */
[----:B------:R-:W-:Y:S01]  /*1e60*/  BPT.TRAP 0x1 ;  /* 0x000000040000795c */ /* 0x000fe20000300000 */
.L_x_28:
[----:B------:R-:W-:Y:S01]  /*1e70*/  UIADD3 UR5, UR5, 0x1, URZ ;  /* 0x0000000105057890 */ /* 0x000fe2000fffe03f */
[C---:B------:R-:W-:Y:S01]  /*1e80*/  ISETP.GT.AND P2, PT, R0.reuse, 0x1, PT ;  /* 0x000000010000780c */ /* 0x040fe20003f44270 */
[----:B------:R-:W-:Y:S02]  /*1e90*/  VIADD R3, R3, 0x1 ;  /* 0x0000000103037836 */ /* 0x000fe40000000000 */
[----:B------:R-:W-:Y:S01]  /*1ea0*/  UISETP.NE.AND UP0, UPT, UR5, 0x7, UPT ;  /* 0x000000070500788c */ /* 0x000fe2000bf05270 */
[----:B------:R-:W-:Y:S02]  /*1eb0*/  VIADD R0, R0, 0xffffffff ;  /* 0xffffffff00007836 */ /* 0x000fe40000000000 */
[C---:B------:R-:W-:Y:S01]  /*1ec0*/  ISETP.NE.AND P1, PT, R3.reuse, 0x7, PT ;  /* 0x000000070300780c */ /* 0x040fe20003f25270 */
[----:B------:R-:W-:Y:S02]  /*1ed0*/  USEL UR6, URZ, 0x1, UP0 ;  /* 0x000000013f067887 */ /* 0x000fe40008000000 */
[----:B------:R-:W-:Y:S01]  /*1ee0*/  USEL UR5, UR5, URZ, UP0 ;  /* 0x0000003f05057287 */ /* 0x000fe20008000000 */
[----:B------:R-:W-:-:S03]  /*1ef0*/  SEL R3, R3, RZ, P1 ;  /* 0x000000ff03037207 */ /* 0x000fc60000800000 */
[----:B------:R-:W-:Y:S01]  /*1f00*/  LOP3.LUT R7, R7, UR6, RZ, 0x3c, !PT ;  /* 0x0000000607077c12 */ /* 0x000fe2000f8e3cff */
[----:B------:R-:W-:Y:S07]  /*1f10*/  @P2 BRA `(.L_x_29) ;  /* 0xfffffff800f82947 */ /* 0x000fee000383ffff */
.L_x_22:
[----:B01----:R-:W0:Y:S02]  /*1f20*/  LDC R0, c[0x0][0x28c] ;  /* 0x0000a300ff007b82 */ /* 0x003e240000000800 */
[----:B0-----:R-:W-:-:S13]  /*1f30*/  ISETP.GE.AND P1, PT, R0, 0x1, PT ;  /* 0x000000010000780c */ /* 0x001fda0003f26270 */
[----:B------:R-:W-:Y:S05]  /*1f40*/  @!P1 BRA `(.L_x_30) ;  /* 0x0000000000509947 */ /* 0x000fea0003800000 */
[----:B------:R-:W-:Y:S05]  /*1f50*/  @!P0 BRA `(.L_x_31) ;  /* 0x0000000000048947 */ /* 0x000fea0003800000 */
[----:B------:R-:W-:Y:S01]  /*1f60*/  BPT.TRAP 0x1 ;  /* 0x000000040000795c */ /* 0x000fe20000300000 */
.L_x_31:
[----:B------:R-:W-:Y:S01]  /*1f70*/  ISETP.NE.AND P0, PT, R22, RZ, PT ;  /* 0x000000ff1600720c */ /* 0x000fe20003f05270 */
[----:B------:R-:W-:Y:S01]  /*1f80*/  BSSY B0, `(.L_x_32) ;  /* 0x000000e000007945 */ /* 0x000fe20003800000 */
[----:B------:R-:W-:-:S11]  /*1f90*/  ISETP.GT.U32.AND P1, PT, R18, 0x1, PT ;  /* 0x000000011200780c */ /* 0x000fd60003f24070 */
[----:B------:R-:W-:Y:S05]  /*1fa0*/  @!P0 BRA `(.L_x_33) ;  /* 0x00000000002c8947 */ /* 0x000fea0003800000 */
[----:B------:R-:W-:-:S04]  /*1fb0*/  UIADD3 UR6, UR44, UR41, URZ ;  /* 0x000000292c067290 */ /* 0x000fc8000fffe03f */
[----:B------:R-:W-:-:S04]  /*1fc0*/  UIMAD.WIDE.U32 UR4, UR6, 0x24924925, URZ ;  /* 0x24924925060478a5 */ /* 0x000fc8000f8e003f */
[----:B------:R-:W-:-:S04]  /*1fd0*/  UIADD3 UR4, UR6, -UR5, URZ ;  /* 0x8000000506047290 */ /* 0x000fc8000fffe03f */
[----:B------:R-:W-:-:S04]  /*1fe0*/  ULEA.HI UR4, UR4, UR5, URZ, 0x1f ;  /* 0x0000000504047291 */ /* 0x000fc8000f8ff83f */
[----:B------:R-:W-:-:S04]  /*1ff0*/  USHF.R.U32.HI UR4, URZ, 0x2, UR4 ;  /* 0x000000023f047899 */ /* 0x000fc80008011604 */
[----:B------:R-:W-:-:S06]  /*2000*/  UIMAD UR4, UR4, -0x7, UR6 ;  /* 0xfffffff9040478a4 */ /* 0x000fcc000f8e0206 */
[----:B------:R-:W-:-:S04]  /*2010*/  IMAD.U32 R3, RZ, RZ, UR4 ;  /* 0x00000004ff037e24 */ /* 0x000fc8000f8e00ff */
[----:B------:R-:W-:-:S04]  /*2020*/  IMAD R0, R3, 0x8, R6 ;  /* 0x0000000803007824 */ /* 0x000fc800078e0206 */
[----:B------:R-:W-:-:S05]  /*2030*/  VIADD R0, R0, 0x38 ;  /* 0x0000003800007836 */ /* 0x000fca0000000000 */
[----:B------:R-:W-:-:S04]  /*2040*/  PRMT R0, R19, 0x654, R0 ;  /* 0x0000065413007816 */ /* 0x000fc80000000000 */
[----:B------:R0:W-:Y:S03]  /*2050*/  SYNCS.ARRIVE.TRANS64.RED.A1T0 RZ, [R0+URZ], RZ ;  /* 0x000000ff00ff79a7 */ /* 0x0001e6000810043f */
.L_x_33:
[----:B------:R-:W-:Y:S05]  /*2060*/  BSYNC B0 ;  /* 0x0000000000007941 */ /* 0x000fea0003800000 */
.L_x_32:
[----:B------:R-:W-:Y:S05]  /*2070*/  @P1 BRA `(.L_x_30) ;  /* 0x0000000000041947 */ /* 0x000fea0003800000 */
[----:B------:R-:W-:Y:S01]  /*2080*/  BPT.TRAP 0x1 ;  /* 0x000000040000795c */ /* 0x000fe20000300000 */
.L_x_30:
[----:B------:R-:W-:Y:S01]  /*2090*/  UISETP.GE.U32.AND UP1, UPT, UR43, 0x7, UPT ;  /* 0x000000072b00788c */ /* 0x000fe2000bf26070 */
[----:B------:R-:W-:Y:S01]  /*20a0*/  IMAD.SHL.U32 R100, R100, 0x80, RZ ;  /* 0x0000008064647824 */ /* 0x000fe200078e00ff */
[----:B------:R-:W-:Y:S01]  /*20b0*/  UIADD3 UR41, UR43, UR41, URZ ;  /* 0x000000292b297290 */ /* 0x000fe2000fffe03f */
[----:B------:R-:W-:Y:S01]  /*20c0*/  SHF.R.S32.HI R11, RZ, 0x1f, R101 ;  /* 0x0000001fff0b7819 */ /* 0x000fe20000011465 */
[----:B------:R-:W-:Y:S01]  /*20d0*/  ULDC UR10, c[0x0][0x288] ;  /* 0x0000a200000a7ab9 */ /* 0x000fe20000000800 */
[----:B------:R-:W-:Y:S01]  /*20e0*/  IMAD.SHL.U32 R6, R103, 0x80, RZ ;  /* 0x0000008067067824 */ /* 0x000fe200078e00ff */
[C---:B------:R-:W-:Y:S01]  /*20f0*/  LOP3.LUT R8, R100.reuse, 0x6, R95, 0xf8, !PT ;  /* 0x0000000664087812 */ /* 0x040fe200078ef85f */
[----:B------:R-:W-:Y:S01]  /*2100*/  UISETP.GT.U32.AND UP0, UPT, UR41, 0x6, UPT ;  /* 0x000000062900788c */ /* 0x000fe2000bf04070 */
[----:B------:R-:W-:Y:S01]  /*2110*/  ISETP.GE.AND P0, PT, R100, UR10, PT ;  /* 0x0000000a64007c0c */ /* 0x000fe2000bf06270 */
[----:B------:R-:W-:Y:S01]  /*2120*/  ULDC.64 UR6, c[0x0][0x5d0] ;  /* 0x0001740000067ab9 */ /* 0x000fe20000000a00 */
[----:B------:R-:W-:Y:S01]  /*2130*/  ULDC UR11, c[0x0][0x284] ;  /* 0x0000a100000b7ab9 */ /* 0x000fe20000000800 */
[----:B------:R-:W-:Y:S01]  /*2140*/  @UP1 UIMAD.WIDE.U32 UR4, UR41, 0x24924925, URZ ;  /* 0x24924925290418a5 */ /* 0x000fe2000f8e003f */
[----:B------:R-:W-:Y:S01]  /*2150*/  SHF.R.S32.HI R9, RZ, 0x1f, R8 ;  /* 0x0000001fff097819 */ /* 0x000fe20000011408 */
[----:B0-----:R-:W-:Y:S01]  /*2160*/  IMAD R0, R11, UR6, RZ ;  /* 0x000000060b007c24 */ /* 0x001fe2000f8e02ff */
[----:B------:R-:W-:Y:S01]  /*2170*/  UISETP.LT.U32.AND UP0, UPT, UR43, 0x7, UP0 ;  /* 0x000000072b00788c */ /* 0x000fe20008701070 */
[----:B------:R-:W-:Y:S01]  /*2180*/  ISETP.GE.OR P0, PT, R6, UR11, P0 ;  /* 0x0000000b06007c0c */ /* 0x000fe20008706670 */
[----:B------:R-:W-:Y:S01]  /*2190*/  @UP1 UIADD3 UR4, UR41, -UR5, URZ ;  /* 0x8000000529041290 */ /* 0x000fe2000fffe03f */
[C---:B------:R-:W-:Y:S01]  /*21a0*/  IMAD R3, R101.reuse, UR7, R0 ;  /* 0x0000000765037c24 */ /* 0x040fe2000f8e0200 */
[----:B------:R-:W-:Y:S01]  /*21b0*/  ULDC.64 UR8, c[0x0][0x5c8] ;  /* 0x0001720000087ab9 */ /* 0x000fe20000000a00 */
[----:B------:R-:W-:Y:S01]  /*21c0*/  IMAD.WIDE.U32 R4, R101, UR6, R8 ;  /* 0x0000000665047c25 */ /* 0x000fe2000f8e0008 */
[----:B------:R-:W-:-:S02]  /*21d0*/  USEL UR6, URZ, 0x1, !UP0 ;  /* 0x000000013f067887 */ /* 0x000fc4000c000000 */
[----:B------:R-:W-:Y:S01]  /*21e0*/  @UP1 ULEA.HI UR4, UR4, UR5, URZ, 0x1f ;  /* 0x0000000504041291 */ /* 0x000fe2000f8ff83f */
[----:B------:R-:W-:Y:S01]  /*21f0*/  IMAD.WIDE R104, R103, 0x80, R88 ;  /* 0x0000008067687825 */ /* 0x000fe200078e0258 */
[----:B------:R-:W-:Y:S02]  /*2200*/  ULOP3.LUT UR40, UR40, UR6, URZ, 0x3c, !UPT ;  /* 0x0000000628287292 */ /* 0x000fe4000f8e3c3f */
[----:B------:R-:W-:Y:S01]  /*2210*/  @UP1 USHF.R.U32.HI UR4, URZ, 0x2, UR4 ;  /* 0x000000023f041899 */ /* 0x000fe20008011604 */
[----:B------:R-:W-:Y:S02]  /*2220*/  IMAD.IADD R5, R5, 0x1, R3 ;  /* 0x0000000105057824 */ /* 0x000fe400078e0203 */
[----:B------:R-:W-:Y:S01]  /*2230*/  IMAD R3, R105, UR8, RZ ;  /* 0x0000000869037c24 */ /* 0x000fe2000f8e02ff */
[----:B------:R-:W-:Y:S01]  /*2240*/  @UP1 ULOP3.LUT UR40, UR40, 0x1, UR4, 0x78, !UPT ;  /* 0x0000000128281892 */ /* 0x000fe2000f8e7804 */
[----:B------:R-:W-:-:S04]  /*2250*/  IMAD.WIDE.U32 R106, R104, UR8, R4 ;  /* 0x00000008686a7c25 */ /* 0x000fc8000f8e0004 */
[----:B------:R-:W-:Y:S02]  /*2260*/  IMAD R7, R104, UR9, R3 ;  /* 0x0000000968077c24 */ /* 0x000fe4000f8e0203 */
[----:B------:R-:W-:Y:S01]  /*2270*/  IMAD.MOV.U32 R0, RZ, RZ, -0x1 ;  /* 0xffffffffff007424 */ /* 0x000fe200078e00ff */
[----:B------:R-:W-:Y:S06]  /*2280*/  @P0 BRA `(.L_x_34) ;  /* 0x00000040001c0947 */ /* 0x000fec0003800000 */
[----:B-----5:R-:W-:Y:S01]  /*2290*/  FSETP.NEU.AND P0, PT, R90, RZ, PT ;  /* 0x000000ff5a00720b */ /* 0x020fe20003f0d000 */
[----:B------:R-:W-:Y:S01]  /*22a0*/  IMAD.IADD R4, R94, 0x1, -R100 ;  /* 0x000000015e047824 */ /* 0x000fe200078e0a64 */
[----:B------:R-:W-:Y:S01]  /*22b0*/  BSSY B0, `(.L_x_34) ;  /* 0x0000404000007945 */ /* 0x000fe20003800000 */
[----:B------:R-:W-:Y:S02]  /*22c0*/  IMAD.IADD R3, R99, 0x1, -R6 ;  /* 0x0000000163037824 */ /* 0x000fe400078e0a06 */
[----:B------:R-:W-:Y:S01]  /*22d0*/  IMAD.IADD R103, R107, 0x1, R7 ;  /* 0x000000016b677824 */ /* 0x000fe200078e0207 */
[----:B------:R-:W-:-:S04]  /*22e0*/  ISETP.GT.AND P2, PT, R4, RZ, PT ;  /* 0x000000ff0400720c */ /* 0x000fc80003f44270 */
[----:B------:R-:W-:-:S03]  /*22f0*/  ISETP.GT.AND P1, PT, R3, RZ, P2 ;  /* 0x000000ff0300720c */ /* 0x000fc60001724270 */
[----:B------:R-:W-:Y:S10]  /*2300*/  @!P0 BRA `(.L_x_35) ;  /* 0x0000002c00288947 */ /* 0x000ff40003800000 */
[----:B------:R-:W0:Y:S01]  /*2310*/  LDC.64 R110, c[0x0][0x5b8] ;  /* 0x00016e00ff6e7b82 */ /* 0x000e220000000a00 */
[----:B------:R-:W-:-:S07]  /*2320*/  ULDC.64 UR4, c[0x0][0x5c0] ;  /* 0x0001700000047ab9 */ /* 0x000fce0000000a00 */
[----:B------:R-:W1:Y:S08]  /*2330*/  LDC.64 R112, c[0x0][0x5b0] ;  /* 0x00016c00ff707b82 */ /* 0x000e700000000a00 */
[----:B------:R-:W2:Y:S01]  /*2340*/  LDC.64 R114, c[0x0][0x5a8] ;  /* 0x00016a00ff727b82 */ /* 0x000ea20000000a00 */
[-C--:B0-----:R-:W-:Y:S02]  /*2350*/  IMAD R6, R11, R110.reuse, RZ ;  /* 0x0000006e0b067224 */ /* 0x081fe400078e02ff */
[----:B------:R-:W-:-:S04]  /*2360*/  IMAD.WIDE.U32 R108, R101, R110, R8 ;  /* 0x0000006e656c7225 */ /* 0x000fc800078e0008 */
[----:B------:R-:W-:Y:S02]  /*2370*/  IMAD R107, R101, R111, R6 ;  /* 0x0000006f656b7224 */ /* 0x000fe400078e0206 */
[-C--:B-1----:R-:W-:Y:S02]  /*2380*/  IMAD R5, R105, R112.reuse, RZ ;  /* 0x0000007069057224 */ /* 0x082fe400078e02ff */
[----:B------:R-:W-:Y:S02]  /*2390*/  IMAD.IADD R13, R109, 0x1, R107 ;  /* 0x000000016d0d7824 */ /* 0x000fe400078e026b */
[----:B------:R-:W-:Y:S02]  /*23a0*/  IMAD.MOV.U32 R12, RZ, RZ, R108 ;  /* 0x000000ffff0c7224 */ /* 0x000fe400078e006c */
[C---:B------:R-:W-:Y:S02]  /*23b0*/  IMAD R111, R104.reuse, R113, R5 ;  /* 0x00000071686f7224 */ /* 0x040fe400078e0205 */
[----:B------:R-:W-:-:S04]  /*23c0*/  IMAD.WIDE.U32 R6, R104, R112, R12 ;  /* 0x0000007068067225 */ /* 0x000fc800078e000c */
[----:B------:R-:W-:Y:S01]  /*23d0*/  IMAD.IADD R5, R7, 0x1, R111 ;  /* 0x0000000107057824 */ /* 0x000fe200078e026f */
[----:B--2---:R-:W-:-:S04]  /*23e0*/  LEA R14, P0, R6, R114, 0x1 ;  /* 0x00000072060e7211 */ /* 0x004fc800078008ff */
[----:B------:R-:W-:-:S05]  /*23f0*/  LEA.HI.X R15, R6, R115, R5, 0x1, P0 ;  /* 0x00000073060f7211 */ /* 0x000fca00000f0c05 */
[----:B------:R0:W2:Y:S01]  /*2400*/  @P1 LDG.E.LTC128B.U16 R5, desc[UR38][R14.64] ;  /* 0x000000260e051981 */ /* 0x0000a2000c1e1520 */
[----:B------:R-:W-:Y:S01]  /*2410*/  LEA R10, P0, R106, UR4, 0x1 ;  /* 0x000000046a0a7c11 */ /* 0x000fe2000f8008ff */
[----:B------:R-:W-:Y:S01]  /*2420*/  IMAD.WIDE.U32 R6, R104, R112, R8 ;  /* 0x0000007068067225 */ /* 0x000fe200078e0008 */
[----:B------:R-:W-:Y:S03]  /*2430*/  BSSY B1, `(.L_x_36) ;  /* 0x0000012000017945 */ /* 0x000fe60003800000 */
[----:B------:R-:W-:Y:S02]  /*2440*/  IMAD.IADD R7, R111, 0x1, R7 ;  /* 0x000000016f077824 */ /* 0x000fe400078e0207 */
[----:B------:R-:W-:Y:S01]  /*2450*/  IMAD.WIDE.U32 R20, R101, R110, R6 ;  /* 0x0000006e65147225 */ /* 0x000fe200078e0006 */
[----:B0-----:R-:W-:-:S03]  /*2460*/  SHF.L.U64.HI R15, R112, 0x3, R113 ;  /* 0x00000003700f7819 */ /* 0x001fc60000010271 */
[----:B------:R-:W-:Y:S01]  /*2470*/  IMAD.IADD R7, R107, 0x1, R21 ;  /* 0x000000016b077824 */ /* 0x000fe200078e0215 */
[----:B------:R-:W-:Y:S01]  /*2480*/  LEA R6, P4, R20, R114, 0x1 ;  /* 0x0000007214067211 */ /* 0x000fe200078808ff */
[----:B------:R-:W-:-:S03]  /*2490*/  IMAD.SHL.U32 R14, R112, 0x8, RZ ;  /* 0x00000008700e7824 */ /* 0x000fc600078e00ff */
[----:B------:R-:W-:Y:S01]  /*24a0*/  LEA.HI.X R7, R20, R115, R7, 0x1, P4 ;  /* 0x0000007314077211 */ /* 0x000fe200020f0c07 */
[----:B--2---:R-:W-:-:S05]  /*24b0*/  HADD2.F32 R11, -RZ, R5.H0_H0 ;  /* 0x20000005ff0b7230 */ /* 0x004fca0000004100 */
[----:B------:R-:W-:-:S04]  /*24c0*/  FMUL R11, R11, R90 ;  /* 0x0000005a0b0b7220 */ /* 0x000fc80000400000 */
[----:B------:R-:W-:Y:S01]  /*24d0*/  FFMA R24, R24, R23, R11 ;  /* 0x0000001718187223 */ /* 0x000fe2000000000b */
[----:B------:R-:W-:Y:S02]  /*24e0*/  LEA.HI.X R11, R106, UR5, R103, 0x1, P0 ;  /* 0x000000056a0b7c11 */ /* 0x000fe400080f0c67 */
[----:B------:R-:W-:Y:S02]  /*24f0*/  ISETP.GT.AND P0, PT, R4, 0x1, PT ;  /* 0x000000010400780c */ /* 0x000fe40003f04270 */
[----:B------:R-:W-:Y:S02]  /*2500*/  F2FP.F16.F32.PACK_AB R24, RZ, R24 ;  /* 0x00000018ff18723e */ /* 0x000fe400000000ff */
[----:B------:R-:W-:-:S03]  /*2510*/  ISETP.GT.AND P3, PT, R3, RZ, P0 ;  /* 0x000000ff0300720c */ /* 0x000fc60000764270 */
[----:B------:R0:W-:Y:S10]  /*2520*/  @P1 STG.E.U16 desc[UR38][R10.64], R24 ;  /* 0x000000180a001986 */ /* 0x0001f4000c101526 */
[----:B------:R-:W-:Y:S05]  /*2530*/  @!P3 BRA `(.L_x_37) ;  /* 0x000000000004b947 */ /* 0x000fea0003800000 */
[----:B------:R1:W5:Y:S02]  /*2540*/  LDG.E.LTC128B.U16 R5, desc[UR38][R6.64+0x2] ;  /* 0x0000022606057981 */ /* 0x000364000c1e1520 */
.L_x_37:
[----:B------:R-:W-:Y:S05]  /*2550*/  BSYNC B1 ;  /* 0x0000000000017941 */ /* 0x000fea0003800000 */
.L_x_36:
[----:B-----5:R-:W-:Y:S01]  /*2560*/  HADD2.F32 R103, -RZ, R5.H0_H0 ;  /* 0x20000005ff677230 */ /* 0x020fe20000004100 */
[----:B------:R-:W-:Y:S01]  /*2570*/  ISETP.GT.AND P2, PT, R3, 0x8, P2 ;  /* 0x000000080300780c */ /* 0x000fe20001744270 */
[----:B------:R-:W-:Y:S01]  /*2580*/  IMAD.WIDE.U32 R20, R104, R112, R14 ;  /* 0x0000007068147225 */ /* 0x000fe200078e000e */
[----:B0-----:R-:W-:-:S03]  /*2590*/  PRMT R24, R5, 0x7610, R24 ;  /* 0x0000761005187816 */ /* 0x001fc60000000018 */
[----:B------:R-:W-:Y:S01]  /*25a0*/  FMUL R12, R103, R90 ;  /* 0x0000005a670c7220 */ /* 0x000fe20000400000 */
[----:B------:R-:W-:Y:S01]  /*25b0*/  IMAD.IADD R111, R111, 0x1, R21 ;  /* 0x000000016f6f7824 */ /* 0x000fe200078e0215 */
[----:B------:R-:W-:Y:S02]  /*25c0*/  IADD3 R108, P1, R108, R20, RZ ;  /* 0x000000146c6c7210 */ /* 0x000fe40007f3e0ff */
[----:B------:R-:W-:-:S03]  /*25d0*/  FFMA R12, R25, R23, R12 ;  /* 0x00000017190c7223 */ /* 0x000fc6000000000c */
[----:B------:R-:W-:Y:S01]  /*25e0*/  IMAD.X R13, R111, 0x1, R13, P1 ;  /* 0x000000016f0d7824 */ /* 0x000fe200008e060d */
[C---:B------:R-:W-:Y:S02]  /*25f0*/  LEA R14, P1, R108.reuse, R114, 0x1 ;  /* 0x000000726c0e7211 */ /* 0x040fe400078208ff */
[----:B------:R-:W-:Y:S02]  /*2600*/  F2FP.F16.F32.PACK_AB R12, RZ, R12 ;  /* 0x0000000cff0c723e */ /* 0x000fe400000000ff */
[----:B------:R-:W-:Y:S02]  /*2610*/  LEA.HI.X R15, R108, R115, R13, 0x1, P1 ;  /* 0x000000736c0f7211 */ /* 0x000fe400008f0c0d */
[----:B------:R-:W-:-:S05]  /*2620*/  PRMT R21, R12, 0x7610, R21 ;  /* 0x000076100c157816 */ /* 0x000fca0000000015 */
[----:B------:R0:W-:Y:S04]  /*2630*/  @P3 STG.E.U16 desc[UR38][R10.64+0x2], R21 ;  /* 0x000002150a003986 */ /* 0x0001e8000c101526 */
[----:B------:R-:W2:Y:S01]  /*2640*/  @P2 LDG.E.LTC128B.U16 R24, desc[UR38][R14.64] ;  /* 0x000000260e182981 */ /* 0x000ea2000c1e1520 */
[----:B------:R-:W-:Y:S01]  /*2650*/  IADD3 R20, P1, R8, R20, RZ ;  /* 0x0000001408147210 */ /* 0x000fe20007f3e0ff */
[----:B------:R-:W-:Y:S01]  /*2660*/  BSSY B1, `(.L_x_38) ;  /* 0x0000011000017945 */ /* 0x000fe20003800000 */
[----:B------:R-:W-:Y:S02]  /*2670*/  SHF.L.U64.HI R13, R91, 0x1, R92 ;  /* 0x000000015b0d7819 */ /* 0x000fe4000001025c */
[----:B------:R-:W-:Y:S01]  /*2680*/  ISETP.GT.AND P0, PT, R3, 0x8, P0 ;  /* 0x000000080300780c */ /* 0x000fe20000704270 */
[----:B0-----:R-:W-:Y:S01]  /*2690*/  IMAD.X R21, R9, 0x1, R111, P1 ;  /* 0x0000000109157824 */ /* 0x001fe200008e066f */
[----:B------:R-:W-:Y:S01]  /*26a0*/  LEA R12, P1, R91, R10, 0x1 ;  /* 0x0000000a5b0c7211 */ /* 0x000fe200078208ff */
[----:B------:R-:W-:-:S04]  /*26b0*/  IMAD.WIDE.U32 R20, R101, R110, R20 ;  /* 0x0000006e65147225 */ /* 0x000fc800078e0014 */
[----:B------:R-:W-:Y:S01]  /*26c0*/  IMAD.X R13, R13, 0x1, R11, P1 ;  /* 0x000000010d0d7824 */ /* 0x000fe200008e060b */
[----:B------:R-:W-:Y:S01]  /*26d0*/  LEA R8, P3, R20, R114, 0x1 ;  /* 0x0000007214087211 */ /* 0x000fe200078608ff */
[----:B------:R-:W-:-:S05]  /*26e0*/  IMAD.IADD R9, R107, 0x1, R21 ;  /* 0x000000016b097824 */ /* 0x000fca00078e0215 */
[----:B------:R-:W-:Y:S01]  /*26f0*/  LEA.HI.X R9, R20, R115, R9, 0x1, P3 ;  /* 0x0000007314097211 */ /* 0x000fe200018f0c09 */
[----:B--2---:R-:W-:-:S05]  /*2700*/  HADD2.F32 R5, -RZ, R24.H0_H0 ;  /* 0x20000018ff057230 */ /* 0x004fca0000004100 */
[----:B------:R-:W-:-:S04]  /*2710*/  FMUL R5, R5, R90 ;  /* 0x0000005a05057220 */ /* 0x000fc80000400000 */
[----:B------:R-:W-:-:S05]  /*2720*/  FFMA R5, R26, R23, R5 ;  /* 0x000000171a057223 */ /* 0x000fca0000000005 */
[----:B------:R-:W-:-:S05]  /*2730*/  F2FP.F16.F32.PACK_AB R5, RZ, R5 ;  /* 0x00000005ff05723e */ /* 0x000fca00000000ff */
[----:B------:R0:W-:Y:S01]  /*2740*/  @P2 STG.E.U16 desc[UR38][R12.64], R5 ;  /* 0x000000050c002986 */ /* 0x0001e2000c101526 */
[----:B------:R-:W-:Y:S05]  /*2750*/  @!P0 BRA `(.L_x_39) ;  /* 0x0000000000048947 */ /* 0x000fea0003800000 */
[----:B------:R2:W5:Y:S02]  /*2760*/  LDG.E.LTC128B.U16 R24, desc[UR38][R8.64+0x2] ;  /* 0x0000022608187981 */ /* 0x000564000c1e1520 */
.L_x_39:
[----:B------:R-:W-:Y:S05]  /*2770*/  BSYNC B1 ;  /* 0x0000000000017941 */ /* 0x000fea0003800000 */
.L_x_38:
[----:B0----5:R-:W-:Y:S01]  /*2780*/  HADD2.F32 R5, -RZ, R24.H0_H0 ;  /* 0x20000018ff057230 */ /* 0x021fe20000004100 */
[----:B------:R-:W-:Y:S01]  /*2790*/  ISETP.GT.AND P1, PT, R4, 0x8, PT ;  /* 0x000000080400780c */ /* 0x000fe20003f24270 */
[----:B------:R-:W-:Y:S03]  /*27a0*/  BSSY B1, `(.L_x_40) ;  /* 0x0000008000017945 */ /* 0x000fe60003800000 */
[----:B------:R-:W-:Y:S01]  /*27b0*/  FMUL R14, R5, R90 ;  /* 0x0000005a050e7220 */ /* 0x000fe20000400000 */
[----:B------:R-:W-:-:S03]  /*27c0*/  ISETP.GT.AND P2, PT, R3, RZ, P1 ;  /* 0x000000ff0300720c */ /* 0x000fc60000f44270 */
[----:B------:R-:W-:-:S05]  /*27d0*/  FFMA R14, R27, R23, R14 ;  /* 0x000000171b0e7223 */ /* 0x000fca000000000e */
[----:B------:R-:W-:-:S05]  /*27e0*/  F2FP.F16.F32.PACK_AB R14, RZ, R14 ;  /* 0x0000000eff0e723e */ /* 0x000fca00000000ff */
[----:B------:R0:W-:Y:S01]  /*27f0*/  @P0 STG.E.U16 desc[UR38][R12.64+0x2], R14 ;  /* 0x0000020e0c000986 */ /* 0x0001e2000c101526 */
[----:B------:R-:W-:Y:S05]  /*2800*/  @!P2 BRA `(.L_x_41) ;  /* 0x000000000004a947 */ /* 0x000fea0003800000 */
[----:B------:R3:W5:Y:S02]  /*2810*/  LDG.E.LTC128B.U16 R24, desc[UR38][R6.64+0x10] ;  /* 0x0000102606187981 */ /* 0x000764000c1e1520 */
.L_x_41:
[----:B------:R-:W-:Y:S05]  /*2820*/  BSYNC B1 ;  /* 0x0000000000017941 */ /* 0x000fea0003800000 */
.L_x_40:
[----:B-----5:R-:W-:Y:S01]  /*2830*/  HADD2.F32 R5, -RZ, R24.H0_H0 ;  /* 0x20000018ff057230 */ /* 0x020fe20000004100 */
        /* <DEDUP_REMOVED lines=9> */
.L_x_43:
[----:B------:R-:W-:Y:S05]  /*28d0*/  BSYNC B1 ;  /* 0x0000000000017941 */ /* 0x000fea0003800000 */
.L_x_42:
[----:B----45:R-:W-:Y:S01]  /*28e0*/  HADD2.F32 R5, -RZ, R24.H0_H0 ;  /* 0x20000018ff057230 */ /* 0x030fe20000004100 */
[----:B------:R-:W-:Y:S01]  /*28f0*/  ISETP.GT.AND P1, PT, R3, 0x8, P1 ;  /* 0x000000080300780c */ /* 0x000fe20000f24270 */
[----:B------:R-:W-:Y:S03]  /*2900*/  BSSY B1, `(.L_x_44) ;  /* 0x0000007000017945 */ /* 0x000fe60003800000 */
[----:B0-----:R-:W-:-:S04]  /*2910*/  FMUL R14, R5, R90 ;  /* 0x0000005a050e7220 */ /* 0x001fc80000400000 */
[----:B------:R-:W-:-:S05]  /*2920*/  FFMA R14, R29, R23, R14 ;  /* 0x000000171d0e7223 */ /* 0x000fca000000000e */
[----:B------:R-:W-:-:S05]  /*2930*/  F2FP.F16.F32.PACK_AB R14, RZ, R14 ;  /* 0x0000000eff0e723e */ /* 0x000fca00000000ff */
[----:B------:R0:W-:Y:S01]  /*2940*/  @P3 STG.E.U16 desc[UR38][R10.64+0x12], R14 ;  /* 0x0000120e0a003986 */ /* 0x0001e2000c101526 */
[----:B------:R-:W-:Y:S05]  /*2950*/  @!P1 BRA `(.L_x_45) ;  /* 0x0000000000049947 */ /* 0x000fea0003800000 */
[----:B------:R4:W5:Y:S02]  /*2960*/  LDG.E.LTC128B.U16 R24, desc[UR38][R8.64+0x10] ;  /* 0x0000102608187981 */ /* 0x000964000c1e1520 */
.L_x_45:
[----:B------:R-:W-:Y:S05]  /*2970*/  BSYNC B1 ;  /* 0x0000000000017941 */ /* 0x000fea0003800000 */
.L_x_44:
[----:B-----5:R-:W-:Y:S01]  /*2980*/  HADD2.F32 R5, -RZ, R24.H0_H0 ;  /* 0x20000018ff057230 */ /* 0x020fe20000004100 */
[----:B------:R-:W-:Y:S01]  /*2990*/  ISETP.GT.AND P0, PT, R3, 0x8, P0 ;  /* 0x000000080300780c */ /* 0x000fe20000704270 */
[----:B------:R-:W-:Y:S03]  /*29a0*/  BSSY B1, `(.L_x_46) ;  /* 0x0000007000017945 */ /* 0x000fe60003800000 */
[----:B------:R-:W-:-:S04]  /*29b0*/  FMUL R5, R5, R90 ;  /* 0x0000005a05057220 */ /* 0x000fc80000400000 */
[----:B------:R-:W-:-:S05]  /*29c0*/  FFMA R5, R30, R23, R5 ;  /* 0x000000171e057223 */ /* 0x000fca0000000005 */
[----:B------:R-:W-:-:S05]  /*29d0*/  F2FP.F16.F32.PACK_AB R5, RZ, R5 ;  /* 0x00000005ff05723e */ /* 0x000fca00000000ff */
[----:B------:R0:W-:Y:S01]  /*29e0*/  @P1 STG.E.U16 desc[UR38][R12.64+0x10], R5 ;  /* 0x000010050c001986 */ /* 0x0001e2000c101526 */
[----:B------:R-:W-:Y:S05]  /*29f0*/  @!P0 BRA `(.L_x_47) ;  /* 0x0000000000048947 */ /* 0x000fea0003800000 */
[----:B------:R0:W5:Y:S02]  /*2a00*/  LDG.E.LTC128B.U16 R24, desc[UR38][R8.64+0x12] ;  /* 0x0000122608187981 */ /* 0x000164000c1e1520 */
.L_x_47:
[----:B------:R-:W-:Y:S05]  /*2a10*/  BSYNC B1 ;  /* 0x0000000000017941 */ /* 0x000fea0003800000 */
.L_x_46:
        /* <DEDUP_REMOVED lines=10> */
.L_x_49:
[----:B------:R-:W-:Y:S05]  /*2ac0*/  BSYNC B1 ;  /* 0x0000000000017941 */ /* 0x000fea0003800000 */
.L_x_48:
        /* <DEDUP_REMOVED lines=10> */
.L_x_51:
[----:B------:R-:W-:Y:S05]  /*2b70*/  BSYNC B1 ;  /* 0x0000000000017941 */ /* 0x000fea0003800000 */
.L_x_50:
[----:B0----5:R-:W-:Y:S01]  /*2b80*/  HADD2.F32 R5, -RZ, R24.H0_H0 ;  /* 0x20000018ff057230 */ /* 0x021fe20000004100 */
        /* <DEDUP_REMOVED lines=8> */
.L_x_53:
[----:B------:R-:W-:Y:S05]  /*2c10*/  BSYNC B1 ;  /* 0x0000000000017941 */ /* 0x000fea0003800000 */
.L_x_52:
        /* <DEDUP_REMOVED lines=9> */
.L_x_55:
[----:B------:R-:W-:Y:S05]  /*2cb0*/  BSYNC B1 ;  /* 0x0000000000017941 */ /* 0x000fea0003800000 */
.L_x_54:
        /* <DEDUP_REMOVED lines=10> */
.L_x_57:
[----:B------:R-:W-:Y:S05]  /*2d60*/  BSYNC B1 ;  /* 0x0000000000017941 */ /* 0x000fea0003800000 */
.L_x_56:
        /* <DEDUP_REMOVED lines=10> */
.L_x_59:
[----:B------:R-:W-:Y:S05]  /*2e10*/  BSYNC B1 ;  /* 0x0000000000017941 */ /* 0x000fea0003800000 */
.L_x_58:
        /* <DEDUP_REMOVED lines=9> */
.L_x_61:
[----:B------:R-:W-:Y:S05]  /*2eb0*/  BSYNC B1 ;  /* 0x0000000000017941 */ /* 0x000fea0003800000 */
.L_x_60:
        /* <DEDUP_REMOVED lines=9> */
.L_x_63:
[----:B------:R-:W-:Y:S05]  /*2f50*/  BSYNC B1 ;  /* 0x0000000000017941 */ /* 0x000fea0003800000 */
.L_x_62:
        /* <DEDUP_REMOVED lines=10> */
.L_x_65:
[----:B------:R-:W-:Y:S05]  /*3000*/  BSYNC B1 ;  /* 0x0000000000017941 */ /* 0x000fea0003800000 */
.L_x_64:
        /* <DEDUP_REMOVED lines=10> */
.L_x_67:
[----:B------:R-:W-:Y:S05]  /*30b0*/  BSYNC B1 ;  /* 0x0000000000017941 */ /* 0x000fea0003800000 */
.L_x_66:
        /* <DEDUP_REMOVED lines=9> */
.L_x_69:
[----:B------:R-:W-:Y:S05]  /*3150*/  BSYNC B1 ;  /* 0x0000000000017941 */ /* 0x000fea0003800000 */
.L_x_68:
        /* <DEDUP_REMOVED lines=9> */
.L_x_71:
[----:B------:R-:W-:Y:S05]  /*31f0*/  BSYNC B1 ;  /* 0x0000000000017941 */ /* 0x000fea0003800000 */
.L_x_70:
        /* <DEDUP_REMOVED lines=10> */
.L_x_73:
[----:B------:R-:W-:Y:S05]  /*32a0*/  BSYNC B1 ;  /* 0x0000000000017941 */ /* 0x000fea0003800000 */
.L_x_72:
        /* <DEDUP_REMOVED lines=10> */
.L_x_75:
[----:B------:R-:W-:Y:S05]  /*3350*/  BSYNC B1 ;  /* 0x0000000000017941 */ /* 0x000fea0003800000 */
.L_x_74:
        /* <DEDUP_REMOVED lines=9> */
.L_x_77:
[----:B------:R-:W-:Y:S05]  /*33f0*/  BSYNC B1 ;  /* 0x0000000000017941 */ /* 0x000fea0003800000 */
.L_x_76:
        /* <DEDUP_REMOVED lines=9> */
.L_x_79:
[----:B------:R-:W-:Y:S05]  /*3490*/  BSYNC B1 ;  /* 0x0000000000017941 */ /* 0x000fea0003800000 */
.L_x_78:
        /* <DEDUP_REMOVED lines=10> */
.L_x_81:
[----:B------:R-:W-:Y:S05]  /*3540*/  BSYNC B1 ;  /* 0x0000000000017941 */ /* 0x000fea0003800000 */
.L_x_80:
        /* <DEDUP_REMOVED lines=10> */
.L_x_83:
[----:B------:R-:W-:Y:S05]  /*35f0*/  BSYNC B1 ;  /* 0x0000000000017941 */ /* 0x000fea0003800000 */
.L_x_82:
        /* <DEDUP_REMOVED lines=9> */
.L_x_85:
[----:B------:R-:W-:Y:S05]  /*3690*/  BSYNC B1 ;  /* 0x0000000000017941 */ /* 0x000fea0003800000 */
.L_x_84:
        /* <DEDUP_REMOVED lines=9> */
.L_x_87:
[----:B------:R-:W-:Y:S05]  /*3730*/  BSYNC B1 ;  /* 0x0000000000017941 */ /* 0x000fea0003800000 */
.L_x_86:
        /* <DEDUP_REMOVED lines=10> */
.L_x_89:
[----:B------:R-:W-:Y:S05]  /*37e0*/  BSYNC B1 ;  /* 0x0000000000017941 */ /* 0x000fea0003800000 */
.L_x_88:
        /* <DEDUP_REMOVED lines=10> */
.L_x_91:
[----:B------:R-:W-:Y:S05]  /*3890*/  BSYNC B1 ;  /* 0x0000000000017941 */ /* 0x000fea0003800000 */
.L_x_90:
        /* <DEDUP_REMOVED lines=9> */
.L_x_93:
[----:B------:R-:W-:Y:S05]  /*3930*/  BSYNC B1 ;  /* 0x0000000000017941 */ /* 0x000fea0003800000 */
.L_x_92:
        /* <DEDUP_REMOVED lines=9> */
.L_x_95:
[----:B------:R-:W-:Y:S05]  /*39d0*/  BSYNC B1 ;  /* 0x0000000000017941 */ /* 0x000fea0003800000 */
.L_x_94:
        /* <DEDUP_REMOVED lines=10> */
.L_x_97:
[----:B------:R-:W-:Y:S05]  /*3a80*/  BSYNC B1 ;  /* 0x0000000000017941 */ /* 0x000fea0003800000 */
.L_x_96:
        /* <DEDUP_REMOVED lines=10> */
.L_x_99:
[----:B------:R-:W-:Y:S05]  /*3b30*/  BSYNC B1 ;  /* 0x0000000000017941 */ /* 0x000fea0003800000 */
.L_x_98:
        /* <DEDUP_REMOVED lines=9> */
.L_x_101:
[----:B------:R-:W-:Y:S05]  /*3bd0*/  BSYNC B1 ;  /* 0x0000000000017941 */ /* 0x000fea0003800000 */
.L_x_100:
        /* <DEDUP_REMOVED lines=9> */
.L_x_103:
[----:B------:R-:W-:Y:S05]  /*3c70*/  BSYNC B1 ;  /* 0x0000000000017941 */ /* 0x000fea0003800000 */
.L_x_102:
        /* <DEDUP_REMOVED lines=10> */
.L_x_105:
[----:B------:R-:W-:Y:S05]  /*3d20*/  BSYNC B1 ;  /* 0x0000000000017941 */ /* 0x000fea0003800000 */
.L_x_104:
        /* <DEDUP_REMOVED lines=10> */
.L_x_107:
[----:B------:R-:W-:Y:S05]  /*3dd0*/  BSYNC B1 ;  /* 0x0000000000017941 */ /* 0x000fea0003800000 */
.L_x_106:
        /* <DEDUP_REMOVED lines=9> */
.L_x_109:
[----:B------:R-:W-:Y:S05]  /*3e70*/  BSYNC B1 ;  /* 0x0000000000017941 */ /* 0x000fea0003800000 */
.L_x_108:
        /* <DEDUP_REMOVED lines=9> */
.L_x_111:
[----:B------:R-:W-:Y:S05]  /*3f10*/  BSYNC B1 ;  /* 0x0000000000017941 */ /* 0x000fea0003800000 */
.L_x_110:
        /* <DEDUP_REMOVED lines=10> */
.L_x_113:
[----:B------:R-:W-:Y:S05]  /*3fc0*/  BSYNC B1 ;  /* 0x0000000000017941 */ /* 0x000fea0003800000 */
.L_x_112:
        /* <DEDUP_REMOVED lines=10> */
.L_x_115:
[----:B------:R-:W-:Y:S05]  /*4070*/  BSYNC B1 ;  /* 0x0000000000017941 */ /* 0x000fea0003800000 */
.L_x_114:
        /* <DEDUP_REMOVED lines=9> */
.L_x_117:
[----:B------:R-:W-:Y:S05]  /*4110*/  BSYNC B1 ;  /* 0x0000000000017941 */ /* 0x000fea0003800000 */
.L_x_116:
        /* <DEDUP_REMOVED lines=9> */
.L_x_119:
[----:B------:R-:W-:Y:S05]  /*41b0*/  BSYNC B1 ;  /* 0x0000000000017941 */ /* 0x000fea0003800000 */
.L_x_118:
        /* <DEDUP_REMOVED lines=10> */
.L_x_121:
[----:B------:R-:W-:Y:S05]  /*4260*/  BSYNC B1 ;  /* 0x0000000000017941 */ /* 0x000fea0003800000 */
.L_x_120:
        /* <DEDUP_REMOVED lines=10> */
.L_x_123:
[----:B------:R-:W-:Y:S05]  /*4310*/  BSYNC B1 ;  /* 0x0000000000017941 */ /* 0x000fea0003800000 */
.L_x_122:
        /* <DEDUP_REMOVED lines=9> */
.L_x_125:
[----:B------:R-:W-:Y:S05]  /*43b0*/  BSYNC B1 ;  /* 0x0000000000017941 */ /* 0x000fea0003800000 */
.L_x_124:
        /* <DEDUP_REMOVED lines=9> */
.L_x_127:
[----:B------:R-:W-:Y:S05]  /*4450*/  BSYNC B1 ;  /* 0x0000000000017941 */ /* 0x000fea0003800000 */
.L_x_126:
        /* <DEDUP_REMOVED lines=10> */
.L_x_129:
[----:B------:R-:W-:Y:S05]  /*4500*/  BSYNC B1 ;  /* 0x0000000000017941 */ /* 0x000fea0003800000 */
.L_x_128:
        /* <DEDUP_REMOVED lines=10> */
.L_x_131:
[----:B------:R-:W-:Y:S05]  /*45b0*/  BSYNC B1 ;  /* 0x0000000000017941 */ /* 0x000fea0003800000 */
.L_x_130:
        /* <DEDUP_REMOVED lines=9> */
.L_x_133:
[----:B------:R-:W-:Y:S05]  /*4650*/  BSYNC B1 ;  /* 0x0000000000017941 */ /* 0x000fea0003800000 */
.L_x_132:
        /* <DEDUP_REMOVED lines=9> */
.L_x_135:
[----:B------:R-:W-:Y:S05]  /*46f0*/  BSYNC B1 ;  /* 0x0000000000017941 */ /* 0x000fea0003800000 */
.L_x_134:
        /* <DEDUP_REMOVED lines=10> */
.L_x_137:
[----:B------:R-:W-:Y:S05]  /*47a0*/  BSYNC B1 ;  /* 0x0000000000017941 */ /* 0x000fea0003800000 */
.L_x_136:
        /* <DEDUP_REMOVED lines=10> */
.L_x_139:
[----:B------:R-:W-:Y:S05]  /*4850*/  BSYNC B1 ;  /* 0x0000000000017941 */ /* 0x000fea0003800000 */
.L_x_138:
        /* <DEDUP_REMOVED lines=9> */
.L_x_141:
[----:B------:R-:W-:Y:S05]  /*48f0*/  BSYNC B1 ;  /* 0x0000000000017941 */ /* 0x000fea0003800000 */
.L_x_140:
        /* <DEDUP_REMOVED lines=9> */
.L_x_143:
[----:B------:R-:W-:Y:S05]  /*4990*/  BSYNC B1 ;  /* 0x0000000000017941 */ /* 0x000fea0003800000 */
.L_x_142:
        /* <DEDUP_REMOVED lines=10> */
.L_x_145:
[----:B------:R-:W-:Y:S05]  /*4a40*/  BSYNC B1 ;  /* 0x0000000000017941 */ /* 0x000fea0003800000 */
.L_x_144:
        /* <DEDUP_REMOVED lines=10> */
.L_x_147:
[----:B------:R-:W-:Y:S05]  /*4af0*/  BSYNC B1 ;  /* 0x0000000000017941 */ /* 0x000fea0003800000 */
.L_x_146:
        /* <DEDUP_REMOVED lines=9> */
.L_x_149:
[----:B------:R-:W-:Y:S05]  /*4b90*/  BSYNC B1 ;  /* 0x0000000000017941 */ /* 0x000fea0003800000 */
.L_x_148:
        /* <DEDUP_REMOVED lines=9> */
.L_x_151:
[----:B------:R-:W-:Y:S05]  /*4c30*/  BSYNC B1 ;  /* 0x0000000000017941 */ /* 0x000fea0003800000 */
.L_x_150:
        /* <DEDUP_REMOVED lines=10> */
.L_x_153:
[----:B------:R-:W-:Y:S05]  /*4ce0*/  BSYNC B1 ;  /* 0x0000000000017941 */ /* 0x000fea0003800000 */
.L_x_152:
[----:B-----5:R-:W-:Y:S01]  /*4cf0*/  HADD2.F32 R5, -RZ, R24.H0_H0 ;  /* 0x20000018ff057230 */ /* 0x020fe20000004100 */
[----:B------:R-:W-:Y:S01]  /*4d00*/  ISETP.GT.AND P0, PT, R4, 0x79, PT ;  /* 0x000000790400780c */ /* 0x000fe20003f04270 */
[----:B------:R-:W-:Y:S01]  /*4d10*/  @P2 IMAD.MOV.U32 R4, RZ, RZ, R10 ;  /* 0x000000ffff042224 */ /* 0x000fe200078e000a */
[----:B------:R-:W-:Y:S02]  /*4d20*/  BSSY B1, `(.L_x_154) ;  /* 0x000000a000017945 */ /* 0x000fe40003800000 */
[----:B------:R-:W-:Y:S01]  /*4d30*/  FMUL R5, R5, R90 ;  /* 0x0000005a05057220 */ /* 0x000fe20000400000 */
[----:B------:R-:W-:-:S03]  /*4d40*/  ISETP.GT.AND P3, PT, R3, RZ, P0 ;  /* 0x000000ff0300720c */ /* 0x000fc60000764270 */
[----:B------:R-:W-:-:S05]  /*4d50*/  FFMA R5, R84, R23, R5 ;  /* 0x0000001754057223 */ /* 0x000fca0000000005 */
[----:B------:R-:W-:-:S04]  /*4d60*/  F2FP.F16.F32.PACK_AB R5, RZ, R5 ;  /* 0x00000005ff05723e */ /* 0x000fc800000000ff */
[----:B0-----:R-:W-:Y:S01]  /*4d70*/  PRMT R14, R5, 0x7610, R14 ;  /* 0x00007610050e7816 */ /* 0x001fe2000000000e */
[----:B------:R-:W-:-:S05]  /*4d80*/  @P2 IMAD.MOV.U32 R5, RZ, RZ, R11 ;  /* 0x000000ffff052224 */ /* 0x000fca00078e000b */
[----:B------:R0:W-:Y:S01]  /*4d90*/  @P2 STG.E.U16 desc[UR38][R4.64+0xf0], R14 ;  /* 0x0000f00e04002986 */ /* 0x0001e2000c101526 */
[----:B------:R-:W-:Y:S05]  /*4da0*/  @!P3 BRA `(.L_x_155) ;  /* 0x000000000004b947 */ /* 0x000fea0003800000 */
[----:B------:R0:W5:Y:S02]  /*4db0*/  LDG.E.LTC128B.U16 R24, desc[UR38][R6.64+0xf2] ;  /* 0x0000f22606187981 */ /* 0x000164000c1e1520 */
.L_x_155:
[----:B------:R-:W-:Y:S05]  /*4dc0*/  BSYNC B1 ;  /* 0x0000000000017941 */ /* 0x000fea0003800000 */
.L_x_154:
        /* <DEDUP_REMOVED lines=9> */
.L_x_157:
[----:B------:R-:W-:Y:S05]  /*4e60*/  BSYNC B1 ;  /* 0x0000000000017941 */ /* 0x000fea0003800000 */
.L_x_156:
[----:B-----5:R-:W-:Y:S01]  /*4e70*/  HADD2.F32 R5, -RZ, R24.H0_H0 ;  /* 0x20000018ff057230 */ /* 0x020fe20000004100 */
[----:B------:R-:W-:Y:S01]  /*4e80*/  ISETP.GT.AND P0, PT, R3, 0x8, P0 ;  /* 0x000000080300780c */ /* 0x000fe20000704270 */
[----:B0-----:R-:W-:Y:S01]  /*4e90*/  @P1 IMAD.MOV.U32 R4, RZ, RZ, R12 ;  /* 0x000000ffff041224 */ /* 0x001fe200078e000c */
[----:B------:R-:W-:Y:S02]  /*4ea0*/  BSSY B1, `(.L_x_158) ;  /* 0x0000009000017945 */ /* 0x000fe40003800000 */
[----:B------:R-:W-:-:S04]  /*4eb0*/  FMUL R5, R5, R90 ;  /* 0x0000005a05057220 */ /* 0x000fc80000400000 */
[----:B------:R-:W-:-:S05]  /*4ec0*/  FFMA R5, R86, R23, R5 ;  /* 0x0000001756057223 */ /* 0x000fca0000000005 */
[----:B------:R-:W-:-:S04]  /*4ed0*/  F2FP.F16.F32.PACK_AB R5, RZ, R5 ;  /* 0x00000005ff05723e */ /* 0x000fc800000000ff */
[----:B-1-3--:R-:W-:Y:S01]  /*4ee0*/  PRMT R6, R5, 0x7610, R6 ;  /* 0x0000761005067816 */ /* 0x00afe20000000006 */
[----:B------:R-:W-:-:S05]  /*4ef0*/  @P1 IMAD.MOV.U32 R5, RZ, RZ, R13 ;  /* 0x000000ffff051224 */ /* 0x000fca00078e000d */
[----:B------:R0:W-:Y:S01]  /*4f00*/  @P1 STG.E.U16 desc[UR38][R4.64+0xf0], R6 ;  /* 0x0000f00604001986 */ /* 0x0001e2000c101526 */
[----:B------:R-:W-:Y:S05]  /*4f10*/  @!P0 BRA `(.L_x_159) ;  /* 0x0000000000048947 */ /* 0x000fea0003800000 */
[----:B------:R1:W5:Y:S02]  /*4f20*/  LDG.E.LTC128B.U16 R24, desc[UR38][R8.64+0xf2] ;  /* 0x0000f22608187981 */ /* 0x000364000c1e1520 */
.L_x_159:
[----:B------:R-:W-:Y:S05]  /*4f30*/  BSYNC B1 ;  /* 0x0000000000017941 */ /* 0x000fea0003800000 */
.L_x_158:
[----:B------:R-:W-:Y:S05]  /*4f40*/  @!P0 BRA `(.L_x_160) ;  /* 0x0000001000e88947 */ /* 0x000fea0003800000 */
[----:B-----5:R-:W-:-:S05]  /*4f50*/  HADD2.F32 R3, -RZ, R24.H0_H0 ;  /* 0x20000018ff037230 */ /* 0x020fca0000004100 */
[----:B0-----:R-:W-:-:S04]  /*4f60*/  FMUL R4, R3, R90 ;  /* 0x0000005a03047220 */ /* 0x001fc80000400000 */
[----:B------:R-:W-:-:S05]  /*4f70*/  FFMA R4, R87, R23, R4 ;  /* 0x0000001757047223 */ /* 0x000fca0000000004 */
[----:B------:R-:W-:-:S05]  /*4f80*/  F2FP.F16.F32.PACK_AB R4, RZ, R4 ;  /* 0x00000004ff04723e */ /* 0x000fca00000000ff */
[----:B------:R3:W-:Y:S01]  /*4f90*/  STG.E.U16 desc[UR38][R12.64+0xf2], R4 ;  /* 0x0000f2040c007986 */ /* 0x0007e2000c101526 */
[----:B------:R-:W-:Y:S05]  /*4fa0*/  BRA `(.L_x_160) ;  /* 0x0000001000d07947 */ /* 0x000fea0003800000 */
.L_x_35:
[----:B------:R-:W-:Y:S01]  /*4fb0*/  ISETP.GT.AND P3, PT, R4, 0x1, PT ;  /* 0x000000010400780c */ /* 0x000fe20003f64270 */
[----:B------:R-:W-:Y:S01]  /*4fc0*/  ULDC.64 UR4, c[0x0][0x5c0] ;  /* 0x0001700000047ab9 */ /* 0x000fe20000000a00 */
[-C--:B------:R-:W-:Y:S01]  /*4fd0*/  FMUL R24, R24, R23.reuse ;  /* 0x0000001718187220 */ /* 0x080fe20000400000 */
[----:B------:R-:W-:Y:S01]  /*4fe0*/  LEA R6, P4, R106, UR4, 0x1 ;  /* 0x000000046a067c11 */ /* 0x000fe2000f8808ff */
[-C--:B------:R-:W-:Y:S01]  /*4ff0*/  FMUL R25, R25, R23.reuse ;  /* 0x0000001719197220 */ /* 0x080fe20000400000 */
[----:B------:R-:W-:Y:S01]  /*5000*/  ISETP.GT.AND P0, PT, R3, RZ, P3 ;  /* 0x000000ff0300720c */ /* 0x000fe20001f04270 */
[-C--:B------:R-:W-:Y:S01]  /*5010*/  FMUL R26, R26, R23.reuse ;  /* 0x000000171a1a7220 */ /* 0x080fe20000400000 */
[----:B------:R-:W-:Y:S01]  /*5020*/  F2FP.F16.F32.PACK_AB R24, RZ, R24 ;  /* 0x00000018ff18723e */ /* 0x000fe200000000ff */
[-C--:B------:R-:W-:Y:S01]  /*5030*/  FMUL R27, R27, R23.reuse ;  /* 0x000000171b1b7220 */ /* 0x080fe20000400000 */
[----:B------:R-:W-:Y:S01]  /*5040*/  LEA.HI.X R7, R106, UR5, R103, 0x1, P4 ;  /* 0x000000056a077c11 */ /* 0x000fe2000a0f0c67 */
[----:B------:R-:W-:Y:S01]  /*5050*/  FMUL R28, R28, R23 ;  /* 0x000000171c1c7220 */ /* 0x000fe20000400000 */
[----:B------:R-:W-:Y:S01]  /*5060*/  F2FP.F16.F32.PACK_AB R25, RZ, R25 ;  /* 0x00000019ff19723e */ /* 0x000fe200000000ff */
[-C--:B------:R-:W-:Y:S01]  /*5070*/  FMUL R29, R29, R23.reuse ;  /* 0x000000171d1d7220 */ /* 0x080fe20000400000 */
[----:B------:R-:W-:Y:S01]  /*5080*/  ISETP.GT.AND P2, PT, R3, 0x8, P2 ;  /* 0x000000080300780c */ /* 0x000fe20001744270 */
[----:B------:R-:W-:Y:S01]  /*5090*/  @P1 STG.E.U16 desc[UR38][R6.64], R24 ;  /* 0x0000001806001986 */ /* 0x000fe2000c101526 */
[----:B------:R-:W-:Y:S01]  /*50a0*/  ISETP.GT.AND P1, PT, R4, 0x8, PT ;  /* 0x000000080400780c */ /* 0x000fe20003f24270 */
[-C--:B------:R-:W-:Y:S01]  /*50b0*/  FMUL R30, R30, R23.reuse ;  /* 0x000000171e1e7220 */ /* 0x080fe20000400000 */
[C---:B------:R-:W-:Y:S01]  /*50c0*/  SHF.L.U64.HI R5, R91.reuse, 0x1, R92 ;  /* 0x000000015b057819 */ /* 0x040fe2000001025c */
[----:B------:R-:W-:Y:S01]  /*50d0*/  @P0 STG.E.U16 desc[UR38][R6.64+0x2], R25 ;  /* 0x0000021906000986 */ /* 0x000fe2000c101526 */
[----:B------:R-:W-:Y:S01]  /*50e0*/  LEA R8, P5, R91, R6, 0x1 ;  /* 0x000000065b087211 */ /* 0x000fe200078a08ff */
[-C--:B------:R-:W-:Y:S01]  /*50f0*/  FMUL R31, R31, R23.reuse ;  /* 0x000000171f1f7220 */ /* 0x080fe20000400000 */
[----:B------:R-:W-:Y:S01]  /*5100*/  ISETP.GT.AND P3, PT, R3, 0x8, P3 ;  /* 0x000000080300780c */ /* 0x000fe20001f64270 */
[-C--:B------:R-:W-:Y:S01]  /*5110*/  FMUL R32, R32, R23.reuse ;  /* 0x0000001720207220 */ /* 0x080fe20000400000 */
[----:B------:R-:W-:Y:S01]  /*5120*/  ISETP.GT.AND P0, PT, R4, 0x9, PT ;  /* 0x000000090400780c */ /* 0x000fe20003f04270 */
[----:B------:R-:W-:Y:S01]  /*5130*/  IMAD.X R9, R5, 0x1, R7, P5 ;  /* 0x0000000105097824 */ /* 0x000fe200028e0607 */
[----:B------:R-:W-:Y:S01]  /*5140*/  ISETP.GT.AND P4, PT, R3, RZ, P1 ;  /* 0x000000ff0300720c */ /* 0x000fe20000f84270 */
[-C--:B------:R-:W-:Y:S01]  /*5150*/  FMUL R33, R33, R23.reuse ;  /* 0x0000001721217220 */ /* 0x080fe20000400000 */
[----:B------:R-:W-:Y:S01]  /*5160*/  F2FP.F16.F32.PACK_AB R26, RZ, R26 ;  /* 0x0000001aff1a723e */ /* 0x000fe200000000ff */
[-C--:B------:R-:W-:Y:S01]  /*5170*/  FMUL R34, R34, R23.reuse ;  /* 0x0000001722227220 */ /* 0x080fe20000400000 */
[----:B------:R-:W-:Y:S01]  /*5180*/  ISETP.GT.AND P5, PT, R3, RZ, P0 ;  /* 0x000000ff0300720c */ /* 0x000fe200007a4270 */
[----:B------:R-:W-:Y:S01]  /*5190*/  FMUL R35, R35, R23 ;  /* 0x0000001723237220 */ /* 0x000fe20000400000 */
[----:B------:R-:W-:Y:S01]  /*51a0*/  F2FP.F16.F32.PACK_AB R27, RZ, R27 ;  /* 0x0000001bff1b723e */ /* 0x000fe200000000ff */
[----:B------:R-:W-:Y:S01]  /*51b0*/  @P2 STG.E.U16 desc[UR38][R8.64], R26 ;  /* 0x0000001a08002986 */ /* 0x000fe2000c101526 */
[----:B------:R-:W-:Y:S01]  /*51c0*/  F2FP.F16.F32.PACK_AB R28, RZ, R28 ;  /* 0x0000001cff1c723e */ /* 0x000fe200000000ff */
[-C--:B------:R-:W-:Y:S01]  /*51d0*/  FMUL R36, R36, R23.reuse ;  /* 0x0000001724247220 */ /* 0x080fe20000400000 */
[----:B------:R-:W-:Y:S01]  /*51e0*/  ISETP.GT.AND P2, PT, R3, 0x8, P1 ;  /* 0x000000080300780c */ /* 0x000fe20000f44270 */
[----:B------:R-:W-:Y:S01]  /*51f0*/  @P3 STG.E.U16 desc[UR38][R8.64+0x2], R27 ;  /* 0x0000021b08003986 */ /* 0x000fe2000c101526 */
[----:B------:R-:W-:Y:S01]  /*5200*/  ISETP.GT.AND P1, PT, R4, 0x10, PT ;  /* 0x000000100400780c */ /* 0x000fe20003f24270 */
[----:B------:R-:W-:Y:S01]  /*5210*/  FMUL R37, R37, R23 ;  /* 0x0000001725257220 */ /* 0x000fe20000400000 */
[----:B------:R-:W-:Y:S01]  /*5220*/  F2FP.F16.F32.PACK_AB R29, RZ, R29 ;  /* 0x0000001dff1d723e */ /* 0x000fe200000000ff */
[----:B------:R-:W-:Y:S01]  /*5230*/  @P4 STG.E.U16 desc[UR38][R6.64+0x10], R28 ;  /* 0x0000101c06004986 */ /* 0x000fe2000c101526 */
[C---:B------:R-:W-:Y:S01]  /*5240*/  ISETP.GT.AND P3, PT, R3.reuse, 0x8, P0 ;  /* 0x000000080300780c */ /* 0x040fe20000764270 */
[-C--:B------:R-:W-:Y:S01]  /*5250*/  FMUL R38, R38, R23.reuse ;  /* 0x0000001726267220 */ /* 0x080fe20000400000 */
[----:B------:R-:W-:Y:S01]  /*5260*/  ISETP.GT.AND P0, PT, R4, 0x11, PT ;  /* 0x000000110400780c */ /* 0x000fe20003f04270 */
[----:B------:R-:W-:Y:S01]  /*5270*/  @P5 STG.E.U16 desc[UR38][R6.64+0x12], R29 ;  /* 0x0000121d06005986 */ /* 0x000fe2000c101526 */
        /* <DEDUP_REMOVED lines=161> */
[----:B------:R-:W-:Y:S01]  /*5c90*/  FMUL R87, R87, R23 ;  /* 0x0000001757577220 */ /* 0x000fe20000400000 */
[----:B------:R-:W-:-:S02]  /*5ca0*/  F2FP.F16.F32.PACK_AB R62, RZ, R62 ;  /* 0x0000003eff3e723e */ /* 0x000fc400000000ff */
[C---:B------:R-:W-:Y:S02]  /*5cb0*/  ISETP.GT.AND P5, PT, R3.reuse, RZ, P0 ;  /* 0x000000ff0300720c */ /* 0x040fe400007a4270 */
[----:B------:R-:W-:Y:S01]  /*5cc0*/  F2FP.F16.F32.PACK_AB R63, RZ, R63 ;  /* 0x0000003fff3f723e */ /* 0x000fe200000000ff */
[----:B------:R-:W-:Y:S01]  /*5cd0*/  @P2 STG.E.U16 desc[UR38][R8.64+0x90], R62 ;  /* 0x0000903e08002986 */ /* 0x000fe2000c101526 */
[----:B------:R-:W-:Y:S02]  /*5ce0*/  F2FP.F16.F32.PACK_AB R64, RZ, R64 ;  /* 0x00000040ff40723e */ /* 0x000fe400000000ff */
[C---:B------:R-:W-:Y:S01]  /*5cf0*/  ISETP.GT.AND P2, PT, R3.reuse, 0x8, P1 ;  /* 0x000000080300780c */ /* 0x040fe20000f44270 */
[----:B------:R-:W-:Y:S01]  /*5d00*/  @P3 STG.E.U16 desc[UR38][R8.64+0x92], R63 ;  /* 0x0000923f08003986 */ /* 0x000fe2000c101526 */
[----:B------:R-:W-:Y:S02]  /*5d10*/  ISETP.GT.AND P1, PT, R4, 0x58, PT ;  /* 0x000000580400780c */ /* 0x000fe40003f24270 */
[----:B------:R-:W-:Y:S01]  /*5d20*/  F2FP.F16.F32.PACK_AB R65, RZ, R65 ;  /* 0x00000041ff41723e */ /* 0x000fe200000000ff */
[----:B------:R-:W-:Y:S01]  /*5d30*/  @P4 STG.E.U16 desc[UR38][R6.64+0xa0], R64 ;  /* 0x0000a04006004986 */ /* 0x000fe2000c101526 */
[----:B------:R-:W-:-:S02]  /*5d40*/  ISETP.GT.AND P3, PT, R3, 0x8, P0 ;  /* 0x000000080300780c */ /* 0x000fc40000764270 */
[----:B------:R-:W-:Y:S01]  /*5d50*/  ISETP.GT.AND P0, PT, R4, 0x59, PT ;  /* 0x000000590400780c */ /* 0x000fe20003f04270 */
[----:B------:R-:W-:Y:S01]  /*5d60*/  @P5 STG.E.U16 desc[UR38][R6.64+0xa2], R65 ;  /* 0x0000a24106005986 */ /* 0x000fe2000c101526 */
[C---:B------:R-:W-:Y:S02]  /*5d70*/  ISETP.GT.AND P4, PT, R3.reuse, RZ, P1 ;  /* 0x000000ff0300720c */ /* 0x040fe40000f84270 */
[----:B------:R-:W-:Y:S02]  /*5d80*/  F2FP.F16.F32.PACK_AB R66, RZ, R66 ;  /* 0x00000042ff42723e */ /* 0x000fe400000000ff */
[----:B------:R-:W-:Y:S02]  /*5d90*/  ISETP.GT.AND P5, PT, R3, RZ, P0 ;  /* 0x000000ff0300720c */ /* 0x000fe400007a4270 */
[----:B------:R-:W-:Y:S01]  /*5da0*/  F2FP.F16.F32.PACK_AB R67, RZ, R67 ;  /* 0x00000043ff43723e */ /* 0x000fe200000000ff */
[----:B------:R-:W-:Y:S01]  /*5db0*/  @P2 STG.E.U16 desc[UR38][R8.64+0xa0], R66 ;  /* 0x0000a04208002986 */ /* 0x000fe2000c101526 */
[----:B------:R-:W-:-:S02]  /*5dc0*/  F2FP.F16.F32.PACK_AB R68, RZ, R68 ;  /* 0x00000044ff44723e */ /* 0x000fc400000000ff */
[C---:B------:R-:W-:Y:S01]  /*5dd0*/  ISETP.GT.AND P2, PT, R3.reuse, 0x8, P1 ;  /* 0x000000080300780c */ /* 0x040fe20000f44270 */
[----:B------:R-:W-:Y:S01]  /*5de0*/  @P3 STG.E.U16 desc[UR38][R8.64+0xa2], R67 ;  /* 0x0000a24308003986 */ /* 0x000fe2000c101526 */
[C---:B------:R-:W-:Y:S02]  /*5df0*/  ISETP.GT.AND P1, PT, R4.reuse, 0x60, PT ;  /* 0x000000600400780c */ /* 0x040fe40003f24270 */
[----:B------:R-:W-:Y:S01]  /*5e00*/  F2FP.F16.F32.PACK_AB R69, RZ, R69 ;  /* 0x00000045ff45723e */ /* 0x000fe200000000ff */
[----:B------:R-:W-:Y:S01]  /*5e10*/  @P4 STG.E.U16 desc[UR38][R6.64+0xb0], R68 ;  /* 0x0000b04406004986 */ /* 0x000fe2000c101526 */
[C---:B------:R-:W-:Y:S02]  /*5e20*/  ISETP.GT.AND P3, PT, R3.reuse, 0x8, P0 ;  /* 0x000000080300780c */ /* 0x040fe40000764270 */
[----:B------:R-:W-:Y:S01]  /*5e30*/  ISETP.GT.AND P0, PT, R4, 0x61, PT ;  /* 0x000000610400780c */ /* 0x000fe20003f04270 */
[----:B------:R-:W-:Y:S01]  /*5e40*/  @P5 STG.E.U16 desc[UR38][R6.64+0xb2], R69 ;  /* 0x0000b24506005986 */ /* 0x000fe2000c101526 */
[----:B------:R-:W-:-:S02]  /*5e50*/  ISETP.GT.AND P4, PT, R3, RZ, P1 ;  /* 0x000000ff0300720c */ /* 0x000fc40000f84270 */
[C---:B------:R-:W-:Y:S02]  /*5e60*/  ISETP.GT.AND P5, PT, R3.reuse, RZ, P0 ;  /* 0x000000ff0300720c */ /* 0x040fe400007a4270 */
[----:B------:R-:W-:Y:S02]  /*5e70*/  F2FP.F16.F32.PACK_AB R70, RZ, R70 ;  /* 0x00000046ff46723e */ /* 0x000fe400000000ff */
[----:B------:R-:W-:Y:S02]  /*5e80*/  F2FP.F16.F32.PACK_AB R71, RZ, R71 ;  /* 0x00000047ff47723e */ /* 0x000fe400000000ff */
[----:B------:R-:W-:Y:S01]  /*5e90*/  F2FP.F16.F32.PACK_AB R72, RZ, R72 ;  /* 0x00000048ff48723e */ /* 0x000fe200000000ff */
[----:B------:R-:W-:Y:S01]  /*5ea0*/  @P2 STG.E.U16 desc[UR38][R8.64+0xb0], R70 ;  /* 0x0000b04608002986 */ /* 0x000fe2000c101526 */
[----:B------:R-:W-:Y:S02]  /*5eb0*/  F2FP.F16.F32.PACK_AB R73, RZ, R73 ;  /* 0x00000049ff49723e */ /* 0x000fe400000000ff */
[C---:B------:R-:W-:Y:S01]  /*5ec0*/  ISETP.GT.AND P1, PT, R3.reuse, 0x8, P1 ;  /* 0x000000080300780c */ /* 0x040fe20000f24270 */
[----:B------:R-:W-:Y:S01]  /*5ed0*/  @P3 STG.E.U16 desc[UR38][R8.64+0xb2], R71 ;  /* 0x0000b24708003986 */ /* 0x000fe2000c101526 */
[----:B------:R-:W-:-:S02]  /*5ee0*/  ISETP.GT.AND P2, PT, R3, 0x8, P0 ;  /* 0x000000080300780c */ /* 0x000fc40000744270 */
[C---:B------:R-:W-:Y:S01]  /*5ef0*/  ISETP.GT.AND P0, PT, R4.reuse, 0x69, PT ;  /* 0x000000690400780c */ /* 0x040fe20003f04270 */
[----:B------:R-:W-:Y:S01]  /*5f00*/  @P4 STG.E.U16 desc[UR38][R6.64+0xc0], R72 ;  /* 0x0000c04806004986 */ /* 0x000fe2000c101526 */
[----:B------:R-:W-:Y:S02]  /*5f10*/  ISETP.GT.AND P4, PT, R4, 0x68, PT ;  /* 0x000000680400780c */ /* 0x000fe40003f84270 */
[----:B------:R-:W-:Y:S01]  /*5f20*/  F2FP.F16.F32.PACK_AB R74, RZ, R74 ;  /* 0x0000004aff4a723e */ /* 0x000fe200000000ff */
[----:B------:R-:W-:Y:S01]  /*5f30*/  @P5 STG.E.U16 desc[UR38][R6.64+0xc2], R73 ;  /* 0x0000c24906005986 */ /* 0x000fe2000c101526 */
[C---:B------:R-:W-:Y:S02]  /*5f40*/  ISETP.GT.AND P5, PT, R3.reuse, RZ, P4 ;  /* 0x000000ff0300720c */ /* 0x040fe400027a4270 */
[----:B------:R-:W-:Y:S01]  /*5f50*/  ISETP.GT.AND P3, PT, R3, RZ, P0 ;  /* 0x000000ff0300720c */ /* 0x000fe20000764270 */
[----:B------:R-:W-:Y:S01]  /*5f60*/  @P1 STG.E.U16 desc[UR38][R8.64+0xc0], R74 ;  /* 0x0000c04a08001986 */ /* 0x000fe2000c101526 */
[----:B------:R-:W-:-:S02]  /*5f70*/  F2FP.F16.F32.PACK_AB R75, RZ, R75 ;  /* 0x0000004bff4b723e */ /* 0x000fc400000000ff */
[----:B------:R-:W-:Y:S02]  /*5f80*/  F2FP.F16.F32.PACK_AB R76, RZ, R76 ;  /* 0x0000004cff4c723e */ /* 0x000fe400000000ff */
[C---:B------:R-:W-:Y:S01]  /*5f90*/  ISETP.GT.AND P4, PT, R3.reuse, 0x8, P4 ;  /* 0x000000080300780c */ /* 0x040fe20002784270 */
[----:B------:R-:W-:Y:S01]  /*5fa0*/  @P2 STG.E.U16 desc[UR38][R8.64+0xc2], R75 ;  /* 0x0000c24b08002986 */ /* 0x000fe2000c101526 */
[----:B------:R-:W-:Y:S02]  /*5fb0*/  F2FP.F16.F32.PACK_AB R77, RZ, R77 ;  /* 0x0000004dff4d723e */ /* 0x000fe400000000ff */
[C---:B------:R-:W-:Y:S01]  /*5fc0*/  ISETP.GT.AND P2, PT, R4.reuse, 0x71, PT ;  /* 0x000000710400780c */ /* 0x040fe20003f44270 */
[----:B------:R-:W-:Y:S01]  /*5fd0*/  @P5 STG.E.U16 desc[UR38][R6.64+0xd0], R76 ;  /* 0x0000d04c06005986 */ /* 0x000fe2000c101526 */
[----:B------:R-:W-:Y:S02]  /*5fe0*/  ISETP.GT.AND P5, PT, R3, 0x8, P0 ;  /* 0x000000080300780c */ /* 0x000fe400007a4270 */
[C---:B------:R-:W-:Y:S01]  /*5ff0*/  ISETP.GT.AND P1, PT, R4.reuse, 0x78, PT ;  /* 0x000000780400780c */ /* 0x040fe20003f24270 */
[----:B------:R-:W-:Y:S01]  /*6000*/  @P3 STG.E.U16 desc[UR38][R6.64+0xd2], R77 ;  /* 0x0000d24d06003986 */ /* 0x000fe2000c101526 */
[----:B------:R-:W-:-:S02]  /*6010*/  ISETP.GT.AND P3, PT, R4, 0x70, PT ;  /* 0x000000700400780c */ /* 0x000fc40003f64270 */
[----:B------:R-:W-:Y:S01]  /*6020*/  ISETP.GT.AND P0, PT, R4, 0x79, PT ;  /* 0x000000790400780c */ /* 0x000fe20003f04270 */
[----:B------:R-:W-:Y:S01]  /*6030*/  @P4 IMAD.MOV.U32 R4, RZ, RZ, R8 ;  /* 0x000000ffff044224 */ /* 0x000fe200078e0008 */
[----:B------:R-:W-:Y:S01]  /*6040*/  F2FP.F16.F32.PACK_AB R78, RZ, R78 ;  /* 0x0000004eff4e723e */ /* 0x000fe200000000ff */
[----:B------:R-:W-:Y:S01]  /*6050*/  @P4 IMAD.MOV.U32 R5, RZ, RZ, R9 ;  /* 0x000000ffff054224 */ /* 0x000fe200078e0009 */
[----:B------:R-:W-:Y:S02]  /*6060*/  F2FP.F16.F32.PACK_AB R79, RZ, R79 ;  /* 0x0000004fff4f723e */ /* 0x000fe400000000ff */
[----:B------:R-:W-:Y:S02]  /*6070*/  F2FP.F16.F32.PACK_AB R80, RZ, R80 ;  /* 0x00000050ff50723e */ /* 0x000fe400000000ff */
[----:B------:R0:W-:Y:S01]  /*6080*/  @P4 STG.E.U16 desc[UR38][R4.64+0xd0], R78 ;  /* 0x0000d04e04004986 */ /* 0x0001e2000c101526 */
[----:B------:R-:W-:Y:S02]  /*6090*/  ISETP.GT.AND P4, PT, R3, RZ, P2 ;  /* 0x000000ff0300720c */ /* 0x000fe40001784270 */
[----:B------:R-:W-:-:S02]  /*60a0*/  F2FP.F16.F32.PACK_AB R81, RZ, R81 ;  /* 0x00000051ff51723e */ /* 0x000fc400000000ff */
[----:B------:R-:W-:Y:S02]  /*60b0*/  ISETP.GT.AND P2, PT, R3, 0x8, P2 ;  /* 0x000000080300780c */ /* 0x000fe40001744270 */
[----:B------:R-:W-:Y:S02]  /*60c0*/  F2FP.F16.F32.PACK_AB R82, RZ, R82 ;  /* 0x00000052ff52723e */ /* 0x000fe400000000ff */
[----:B------:R-:W-:Y:S02]  /*60d0*/  F2FP.F16.F32.PACK_AB R83, RZ, R83 ;  /* 0x00000053ff53723e */ /* 0x000fe400000000ff */
[----:B------:R-:W-:Y:S01]  /*60e0*/  F2FP.F16.F32.PACK_AB R84, RZ, R84 ;  /* 0x00000054ff54723e */ /* 0x000fe200000000ff */
[----:B0-----:R-:W-:Y:S01]  /*60f0*/  @P5 IMAD.MOV.U32 R4, RZ, RZ, R8 ;  /* 0x000000ffff045224 */ /* 0x001fe200078e0008 */
[----:B------:R-:W-:Y:S01]  /*6100*/  F2FP.F16.F32.PACK_AB R85, RZ, R85 ;  /* 0x00000055ff55723e */ /* 0x000fe200000000ff */
[----:B------:R-:W-:Y:S01]  /*6110*/  @P5 IMAD.MOV.U32 R5, RZ, RZ, R9 ;  /* 0x000000ffff055224 */ /* 0x000fe200078e0009 */
[----:B------:R-:W-:-:S02]  /*6120*/  F2FP.F16.F32.PACK_AB R86, RZ, R86 ;  /* 0x00000056ff56723e */ /* 0x000fc400000000ff */
[----:B------:R-:W-:Y:S02]  /*6130*/  F2FP.F16.F32.PACK_AB R87, RZ, R87 ;  /* 0x00000057ff57723e */ /* 0x000fe400000000ff */
[----:B------:R0:W-:Y:S01]  /*6140*/  @P5 STG.E.U16 desc[UR38][R4.64+0xd2], R79 ;  /* 0x0000d24f04005986 */ /* 0x0001e2000c101526 */
[C---:B------:R-:W-:Y:S02]  /*6150*/  ISETP.GT.AND P5, PT, R3.reuse, RZ, P3 ;  /* 0x000000ff0300720c */ /* 0x040fe40001fa4270 */
[----:B------:R-:W-:-:S11]  /*6160*/  ISETP.GT.AND P3, PT, R3, 0x8, P3 ;  /* 0x000000080300780c */ /* 0x000fd60001f64270 */
[----:B0-----:R-:W-:Y:S02]  /*6170*/  @P5 IMAD.MOV.U32 R4, RZ, RZ, R6 ;  /* 0x000000ffff045224 */ /* 0x001fe400078e0006 */
[----:B------:R-:W-:-:S05]  /*6180*/  @P5 IMAD.MOV.U32 R5, RZ, RZ, R7 ;  /* 0x000000ffff055224 */ /* 0x000fca00078e0007 */
[----:B------:R0:W-:Y:S01]  /*6190*/  @P5 STG.E.U16 desc[UR38][R4.64+0xe0], R80 ;  /* 0x0000e05004005986 */ /* 0x0001e2000c101526 */
[C---:B------:R-:W-:Y:S02]  /*61a0*/  ISETP.GT.AND P5, PT, R3.reuse, RZ, P0 ;  /* 0x000000ff0300720c */ /* 0x040fe400007a4270 */
[----:B------:R-:W-:Y:S01]  /*61b0*/  ISETP.GT.AND P0, PT, R3, 0x8, P0 ;  /* 0x000000080300780c */ /* 0x000fe20000704270 */
[----:B0-----:R-:W-:Y:S02]  /*61c0*/  @P4 IMAD.MOV.U32 R4, RZ, RZ, R6 ;  /* 0x000000ffff044224 */ /* 0x001fe400078e0006 */
[----:B------:R-:W-:-:S05]  /*61d0*/  @P4 IMAD.MOV.U32 R5, RZ, RZ, R7 ;  /* 0x000000ffff054224 */ /* 0x000fca00078e0007 */
[----:B------:R0:W-:Y:S01]  /*61e0*/  @P4 STG.E.U16 desc[UR38][R4.64+0xe2], R81 ;  /* 0x0000e25104004986 */ /* 0x0001e2000c101526 */
[C---:B------:R-:W-:Y:S02]  /*61f0*/  ISETP.GT.AND P4, PT, R3.reuse, RZ, P1 ;  /* 0x000000ff0300720c */ /* 0x040fe40000f84270 */
[----:B------:R-:W-:Y:S01]  /*6200*/  ISETP.GT.AND P1, PT, R3, 0x8, P1 ;  /* 0x000000080300780c */ /* 0x000fe20000f24270 */
[----:B0-----:R-:W-:Y:S02]  /*6210*/  @P3 IMAD.MOV.U32 R4, RZ, RZ, R8 ;  /* 0x000000ffff043224 */ /* 0x001fe400078e0008 */
[----:B------:R-:W-:-:S05]  /*6220*/  @P3 IMAD.MOV.U32 R5, RZ, RZ, R9 ;  /* 0x000000ffff053224 */ /* 0x000fca00078e0009 */
[----:B------:R0:W-:Y:S02]  /*6230*/  @P3 STG.E.U16 desc[UR38][R4.64+0xe0], R82 ;  /* 0x0000e05204003986 */ /* 0x0001e4000c101526 */
[----:B0-----:R-:W-:Y:S02]  /*6240*/  @P2 IMAD.MOV.U32 R4, RZ, RZ, R8 ;  /* 0x000000ffff042224 */ /* 0x001fe400078e0008 */
[----:B------:R-:W-:-:S05]  /*6250*/  @P2 IMAD.MOV.U32 R5, RZ, RZ, R9 ;  /* 0x000000ffff052224 */ /* 0x000fca00078e0009 */
[----:B------:R0:W-:Y:S02]  /*6260*/  @P2 STG.E.U16 desc[UR38][R4.64+0xe2], R83 ;  /* 0x0000e25304002986 */ /* 0x0001e4000c101526 */
[----:B0-----:R-:W-:Y:S02]  /*6270*/  @P4 IMAD.MOV.U32 R4, RZ, RZ, R6 ;  /* 0x000000ffff044224 */ /* 0x001fe400078e0006 */
[----:B------:R-:W-:-:S05]  /*6280*/  @P4 IMAD.MOV.U32 R5, RZ, RZ, R7 ;  /* 0x000000ffff054224 */ /* 0x000fca00078e0007 */
[----:B------:R0:W-:Y:S04]  /*6290*/  @P4 STG.E.U16 desc[UR38][R4.64+0xf0], R84 ;  /* 0x0000f05404004986 */ /* 0x0001e8000c101526 */
[----:B------:R1:W-:Y:S01]  /*62a0*/  @P5 STG.E.U16 desc[UR38][R6.64+0xf2], R85 ;  /* 0x0000f25506005986 */ /* 0x0003e2000c101526 */
[----:B0-----:R-:W-:Y:S02]  /*62b0*/  @P1 IMAD.MOV.U32 R4, RZ, RZ, R8 ;  /* 0x000000ffff041224 */ /* 0x001fe400078e0008 */
[----:B------:R-:W-:-:S05]  /*62c0*/  @P1 IMAD.MOV.U32 R5, RZ, RZ, R9 ;  /* 0x000000ffff051224 */ /* 0x000fca00078e0009 */
[----:B------:R1:W-:Y:S04]  /*62d0*/  @P1 STG.E.U16 desc[UR38][R4.64+0xf0], R86 ;  /* 0x0000f05604001986 */ /* 0x0003e8000c101526 */
[----:B------:R1:W-:Y:S02]  /*62e0*/  @P0 STG.E.U16 desc[UR38][R8.64+0xf2], R87 ;  /* 0x0000f25708000986 */ /* 0x0003e4000c101526 */
.L_x_160:
[----:B------:R-:W-:Y:S05]  /*62f0*/  BSYNC B0 ;  /* 0x0000000000007941 */ /* 0x000fea0003800000 */
.L_x_34:
[----:B------:R-:W-:Y:S01]  /*6300*/  IADD3 R16, P0, R16, UR36, RZ ;  /* 0x0000002410107c10 */ /* 0x000fe2000ff1e0ff */
[----:B------:R-:W-:Y:S01]  /*6310*/  ULDC.64 UR4, c[0x0][0x650] ;  /* 0x0001940000047ab9 */ /* 0x000fe20000000a00 */
[----:B------:R-:W-:Y:S01]  /*6320*/  PRMT R3, RZ, 0x7610, R3 ;  /* 0x00007610ff037816 */ /* 0x000fe20000000003 */
[----:B------:R-:W-:Y:S01]  /*6330*/  IMAD.MOV.U32 R100, RZ, RZ, -0x1 ;  /* 0xffffffffff647424 */ /* 0x000fe200078e00ff */
[----:B------:R-:W-:Y:S01]  /*6340*/  IADD3.X R17, R17, UR42, RZ, P0, !PT ;  /* 0x0000002a11117c10 */ /* 0x000fe200087fe4ff */
[----:B------:R-:W-:Y:S01]  /*6350*/  IMAD.MOV.U32 R101, RZ, RZ, -0x1 ;  /* 0xffffffffff657424 */ /* 0x000fe200078e00ff */
[----:B------:R-:W-:-:S04]  /*6360*/  ISETP.GE.U32.AND P0, PT, R16, UR4, PT ;  /* 0x0000000410007c0c */ /* 0x000fc8000bf06070 */
[----:B------:R-:W-:-:S13]  /*6370*/  ISETP.GE.U32.AND.EX P0, PT, R17, UR5, PT, P0 ;  /* 0x0000000511007c0c */ /* 0x000fda000bf06100 */
[----:B------:R-:W-:Y:S05]  /*6380*/  @P0 BRA `(.L_x_161) ;  /* 0x00000004004c0947 */ /* 0x000fea0003800000 */
[----:B------:R-:W0:Y:S01]  /*6390*/  LDC.64 R10, c[0x0][0x628] ;  /* 0x00018a00ff0a7b82 */ /* 0x000e220000000a00 */
[----:B---3--:R-:W3:Y:S01]  /*63a0*/  S2R R12, SR_CTAID.X ;  /* 0x00000000000c7919 */ /* 0x008ee20000002500 */
[----:B-12-4-:R-:W-:Y:S02]  /*63b0*/  IMAD.MOV.U32 R8, RZ, RZ, R16 ;  /* 0x000000ffff087224 */ /* 0x016fe400078e0010 */
[----:B------:R-:W-:Y:S01]  /*63c0*/  IMAD.MOV.U32 R9, RZ, RZ, R17 ;  /* 0x000000ffff097224 */ /* 0x000fe200078e0011 */
[----:B------:R-:W1:Y:S03]  /*63d0*/  S2R R20, SR_CTAID.Y ;  /* 0x0000000000147919 */ /* 0x000e660000002600 */
[----:B------:R-:W2:Y:S08]  /*63e0*/  LDC R0, c[0x0][0x630] ;  /* 0x00018c00ff007b82 */ /* 0x000eb00000000800 */
[----:B------:R-:W4:Y:S01]  /*63f0*/  LDC.64 R14, c[0x0][0x620] ;  /* 0x00018800ff0e7b82 */ /* 0x000f220000000a00 */
[----:B0-----:R-:W-:-:S04]  /*6400*/  ISETP.NE.U32.AND P0, PT, R10, RZ, PT ;  /* 0x000000ff0a00720c */ /* 0x001fc80003f05070 */
[----:B------:R-:W-:-:S13]  /*6410*/  ISETP.NE.AND.EX P0, PT, R11, RZ, PT, P0 ;  /* 0x000000ff0b00720c */ /* 0x000fda0003f05300 */
[----:B-1234-:R-:W-:Y:S05]  /*6420*/  @!P0 BRA `(.L_x_162) ;  /* 0x0000000000288947 */ /* 0x01efea0003800000 */
        /* <DEDUP_REMOVED lines=10> */
.L_x_162:
[-CC-:B------:R-:W-:Y:S01]  /*64d0*/  SHF.R.U64 R101, R8, R0.reuse, R9.reuse ;  /* 0x0000000008657219 */ /* 0x180fe20000001209 */
[----:B------:R-:W0:Y:S01]  /*64e0*/  LDC.64 R26, c[0x0][0x640] ;  /* 0x00019000ff1a7b82 */ /* 0x000e220000000a00 */
[----:B------:R-:W-:Y:S01]  /*64f0*/  SHF.R.U32.HI R0, RZ, R0, R9 ;  /* 0x00000000ff007219 */ /* 0x000fe20000011609 */
[----:B------:R-:W-:Y:S01]  /*6500*/  ULDC UR4, c[0x0][0x150] ;  /* 0x0000540000047ab9 */ /* 0x000fe20000000800 */
[----:B------:R-:W-:Y:S02]  /*6510*/  IADD3 R3, P0, RZ, -R101, RZ ;  /* 0x80000065ff037210 */ /* 0x000fe40007f1e0ff */
[----:B------:R-:W-:-:S03]  /*6520*/  I2FP.F32.U32 R7, R12 ;  /* 0x0000000c00077245 */ /* 0x000fc60000201000 */
[----:B------:R-:W1:Y:S01]  /*6530*/  LDC R6, c[0x0][0x618] ;  /* 0x00018600ff067b82 */ /* 0x000e620000000800 */
[----:B------:R-:W-:Y:S02]  /*6540*/  IMAD.X R5, RZ, RZ, ~R0, P0 ;  /* 0x000000ffff057224 */ /* 0x000fe400000e0e00 */
[----:B------:R-:W-:Y:S01]  /*6550*/  FMUL R7, R7, UR4 ;  /* 0x0000000407077c20 */ /* 0x000fe20008400000 */
[----:B------:R-:W-:Y:S01]  /*6560*/  ULDC UR4, c[0x0][0x154] ;  /* 0x0000550000047ab9 */ /* 0x000fe20000000800 */
[-C--:B------:R-:W-:Y:S02]  /*6570*/  IMAD R0, R5, R14.reuse, RZ ;  /* 0x0000000e05007224 */ /* 0x080fe400078e02ff */
[C---:B------:R-:W-:Y:S01]  /*6580*/  IMAD.WIDE.U32 R4, R3.reuse, R14, R16 ;  /* 0x0000000e03047225 */ /* 0x040fe200078e0010 */
[----:B------:R-:W2:Y:S01]  /*6590*/  LDC R8, c[0x0][0x608] ;  /* 0x00018200ff087b82 */ /* 0x000ea20000000800 */
[----:B------:R-:W3:Y:S02]  /*65a0*/  F2I.U32.TRUNC.NTZ R7, R7 ;  /* 0x0000000700077305 */ /* 0x000ee4000020f000 */
[----:B------:R-:W-:Y:S01]  /*65b0*/  IMAD R3, R3, R15, R0 ;  /* 0x0000000f03037224 */ /* 0x000fe200078e0200 */
[----:B------:R-:W-:-:S03]  /*65c0*/  I2FP.F32.U32 R0, R20 ;  /* 0x0000001400007245 */ /* 0x000fc60000201000 */
[----:B------:R-:W-:Y:S01]  /*65d0*/  IMAD.IADD R3, R5, 0x1, R3 ;  /* 0x0000000105037824 */ /* 0x000fe200078e0203 */
[----:B------:R-:W4:Y:S01]  /*65e0*/  LDC R11, c[0x0][0x658] ;  /* 0x00019600ff0b7b82 */ /* 0x000f220000000800 */
[----:B0-----:R-:W-:-:S04]  /*65f0*/  ISETP.NE.U32.AND P0, PT, R26, RZ, PT ;  /* 0x000000ff1a00720c */ /* 0x001fc80003f05070 */
[----:B------:R-:W-:-:S03]  /*6600*/  ISETP.NE.AND.EX P0, PT, R27, RZ, PT, P0 ;  /* 0x000000ff1b00720c */ /* 0x000fc60003f05300 */
[----:B------:R-:W0:Y:S01]  /*6610*/  LDC R9, c[0x0][0x144] ;  /* 0x00005100ff097b82 */ /* 0x000e220000000800 */
[-C--:B-1----:R-:W-:Y:S01]  /*6620*/  SHF.R.U64 R10, R4, R6.reuse, R3 ;  /* 0x00000006040a7219 */ /* 0x082fe20000001203 */
[----:B---3--:R-:W-:Y:S01]  /*6630*/  IMAD.MOV R7, RZ, RZ, -R7 ;  /* 0x000000ffff077224 */ /* 0x008fe200078e0a07 */
[----:B------:R-:W-:Y:S01]  /*6640*/  SHF.R.U32.HI R3, RZ, R6, R3 ;  /* 0x00000006ff037219 */ /* 0x000fe20000011603 */
[----:B------:R-:W-:-:S04]  /*6650*/  FMUL R6, R0, UR4 ;  /* 0x0000000400067c20 */ /* 0x000fc80008400000 */
[----:B------:R-:W1:Y:S01]  /*6660*/  LDC R21, c[0x0][0x148] ;  /* 0x00005200ff157b82 */ /* 0x000e620000000800 */
[----:B------:R3:W0:Y:S01]  /*6670*/  F2I.U32.TRUNC.NTZ R14, R6 ;  /* 0x00000006000e7305 */ /* 0x000622000020f000 */
[-CC-:B--2---:R-:W-:Y:S02]  /*6680*/  SHF.R.U64 R13, R10, R8.reuse, R3.reuse ;  /* 0x000000080a0d7219 */ /* 0x184fe40000001203 */
[----:B------:R-:W-:-:S04]  /*6690*/  SHF.R.U32.HI R0, RZ, R8, R3 ;  /* 0x00000008ff007219 */ /* 0x000fc80000011603 */
[----:B-----5:R-:W2:Y:S01]  /*66a0*/  LDC R24, c[0x0][0x648] ;  /* 0x00019200ff187b82 */ /* 0x020ea20000000800 */
[-CC-:B----4-:R-:W-:Y:S02]  /*66b0*/  SHF.R.U64 R15, R13, R11.reuse, R0.reuse ;  /* 0x0000000b0d0f7219 */ /* 0x190fe40000001200 */
[----:B------:R-:W-:-:S03]  /*66c0*/  SHF.R.U32.HI R5, RZ, R11, R0 ;  /* 0x0000000bff057219 */ /* 0x000fc60000011600 */
[----:B------:R-:W-:Y:S02]  /*66d0*/  IMAD.MOV.U32 R4, RZ, RZ, R15 ;  /* 0x000000ffff047224 */ /* 0x000fe400078e000f */
[----:B------:R-:W4:Y:S01]  /*66e0*/  LDC R28, c[0x0][0x638] ;  /* 0x00018e00ff1c7b82 */ /* 0x000f220000000800 */
[----:B0-----:R-:W-:-:S07]  /*66f0*/  IMAD R25, R9, R7, R12 ;  /* 0x0000000709197224 */ /* 0x001fce00078e020c */
[----:B------:R-:W0:Y:S08]  /*6700*/  LDC R29, c[0x0][0x610] ;  /* 0x00018400ff1d7b82 */ /* 0x000e300000000800 */
[----:B------:R-:W0:Y:S01]  /*6710*/  LDC R30, c[0x0][0x600] ;  /* 0x00018000ff1e7b82 */ /* 0x000e220000000800 */
[----:B-123--:R-:W-:Y:S05]  /*6720*/  @!P0 BRA `(.L_x_163) ;  /* 0x0000000000288947 */ /* 0x00efea0003800000 */
[----:B------:R-:W1:Y:S02]  /*6730*/  LDC R0, c[0x0][0x64c] ;  /* 0x00019300ff007b82 */ /* 0x000e640000000800 */
[----:B-1----:R-:W-:-:S05]  /*6740*/  IADD3 R3, P0, R15, R0, RZ ;  /* 0x000000000f037210 */ /* 0x002fca0007f1e0ff */
        /* <DEDUP_REMOVED lines=8> */
.L_x_163:
[----:B------:R-:W-:Y:S01]  /*67d0*/  ISETP.NE.AND P0, PT, R2, 0x1, PT ;  /* 0x000000010200780c */ /* 0x000fe20003f05270 */
[----:B------:R-:W-:Y:S01]  /*67e0*/  IMAD.MOV R14, RZ, RZ, -R14 ;  /* 0x000000ffff0e7224 */ /* 0x000fe200078e0a0e */
[----:B------:R-:W-:Y:S02]  /*67f0*/  SHF.R.U64 R3, R4, R24, R5 ;  /* 0x0000001804037219 */ /* 0x000fe40000001205 */
[----:B------:R-:W-:Y:S02]  /*6800*/  LOP3.LUT R0, R13, R98, RZ, 0xc0, !PT ;  /* 0x000000620d007212 */ /* 0x000fe400078ec0ff */
[----:B------:R-:W-:Y:S01]  /*6810*/  LOP3.LUT R10, R10, R97, RZ, 0xc0, !PT ;  /* 0x000000610a0a7212 */ /* 0x000fe200078ec0ff */
[----:B------:R-:W-:Y:S02]  /*6820*/  IMAD.MOV R4, RZ, RZ, -R3 ;  /* 0x000000ffff047224 */ /* 0x000fe400078e0a03 */
[----:B------:R-:W-:Y:S02]  /*6830*/  IMAD R0, R93, R3, R0 ;  /* 0x000000035d007224 */ /* 0x000fe400078e0200 */
[----:B----4-:R-:W-:-:S02]  /*6840*/  IMAD R3, R4, R28, R15 ;  /* 0x0000001c04037224 */ /* 0x010fc400078e020f */
[----:B------:R-:W-:Y:S02]  /*6850*/  @P0 IMAD R25, R21, R14, R20 ;  /* 0x0000000e15190224 */ /* 0x000fe400078e0214 */
[----:B0-----:R-:W-:Y:S02]  /*6860*/  IMAD R5, R3, R30, R10 ;  /* 0x0000001e03057224 */ /* 0x001fe400078e020a */
[----:B------:R-:W-:Y:S02]  /*6870*/  IMAD R0, R0, R29, R25 ;  /* 0x0000001d00007224 */ /* 0x000fe400078e0219 */
[----:B------:R-:W-:-:S03]  /*6880*/  IMAD.MOV.U32 R4, RZ, RZ, 0x1 ;  /* 0x00000001ff047424 */ /* 0x000fc600078e00ff */
[----:B------:R-:W-:Y:S02]  /*6890*/  SEL R100, R5, R0, !P0 ;  /* 0x0000000005647207 */ /* 0x000fe40004000000 */
[----:B------:R-:W-:Y:S02]  /*68a0*/  PRMT R3, R4, 0x7610, R3 ;  /* 0x0000761004037816 */ /* 0x000fe40000000003 */
[----:B------:R-:W-:-:S07]  /*68b0*/  SEL R0, R0, R5, !P0 ;  /* 0x0000000500007207 */ /* 0x000fce0004000000 */
.L_x_161:
[----:B------:R-:W-:Y:S01]  /*68c0*/  UIMAD.WIDE.U32 UR4, UR41, 0x24924925, URZ ;  /* 0x24924925290478a5 */ /* 0x000fe2000f8e003f */
[----:B------:R-:W-:Y:S01]  /*68d0*/  LOP3.LUT P0, RZ, R3, 0xff, RZ, 0xc0, !PT ;  /* 0x000000ff03ff7812 */ /* 0x000fe2000780c0ff */
[----:B------:R-:W-:Y:S02]  /*68e0*/  IMAD.MOV.U32 R103, RZ, RZ, R0 ;  /* 0x000000ffff677224 */ /* 0x000fe400078e0000 */
[----:B------:R-:W-:-:S04]  /*68f0*/  UIADD3 UR4, UR41, -UR5, URZ ;  /* 0x8000000529047290 */ /* 0x000fc8000fffe03f */
[----:B------:R-:W-:-:S04]  /*6900*/  ULEA.HI UR4, UR4, UR5, URZ, 0x1f ;  /* 0x0000000504047291 */ /* 0x000fc8000f8ff83f */
[----:B------:R-:W-:-:S04]  /*6910*/  USHF.R.U32.HI UR4, URZ, 0x2, UR4 ;  /* 0x000000023f047899 */ /* 0x000fc80008011604 */
[----:B------:R-:W-:Y:S01]  /*6920*/  UIMAD UR41, UR4, -0x7, UR41 ;  /* 0xfffffff9042978a4 */ /* 0x000fe2000f8e0229 */
[----:B------:R-:W-:Y:S11]  /*6930*/  @P0 BRA `(.L_x_164) ;  /* 0xffffffa800f00947 */ /* 0x000ff6000383ffff */
[----:B------:R-:W-:Y:S05]  /*6940*/  EXIT ;  /* 0x000000000000794d */ /* 0x000fea0003800000 */
.L_x_7:
        /* <DEDUP_REMOVED lines=26> */
.L_x_166:
[----:B------:R-:W0:Y:S01]  /*6af0*/  LDC.64 R28, c[0x0][0x640] ;  /* 0x00019000ff1c7b82 */ /* 0x000e220000000a00 */
[-CC-:B------:R-:W-:Y:S01]  /*6b00*/  SHF.R.U64 R21, R14, R8.reuse, R15.reuse ;  /* 0x000000080e157219 */ /* 0x180fe2000000120f */
[----:B------:R-:W-:Y:S01]  /*6b10*/  IMAD.MOV.U32 R31, RZ, RZ, 0x1 ;  /* 0x00000001ff1f7424 */ /* 0x000fe200078e00ff */
[----:B------:R-:W-:Y:S02]  /*6b20*/  SHF.R.U32.HI R7, RZ, R8, R15 ;  /* 0x00000008ff077219 */ /* 0x000fe4000001160f */
[----:B------:R-:W-:-:S03]  /*6b30*/  IADD3 R13, P0, RZ, -R21, RZ ;  /* 0x80000015ff0d7210 */ /* 0x000fc60007f1e0ff */
[----:B------:R-:W1:Y:S02]  /*6b40*/  LDC R12, c[0x0][0x618] ;  /* 0x00018600ff0c7b82 */ /* 0x000e640000000800 */
[----:B------:R-:W-:Y:S02]  /*6b50*/  IMAD.X R7, RZ, RZ, ~R7, P0 ;  /* 0x000000ffff077224 */ /* 0x000fe400000e0e07 */
[----:B------:R-:W-:-:S04]  /*6b60*/  IMAD.WIDE.U32 R10, R13, R24, R16 ;  /* 0x000000180d0a7225 */ /* 0x000fc800078e0010 */
[----:B------:R-:W2:Y:S01]  /*6b70*/  LDC R14, c[0x0][0x608] ;  /* 0x00018200ff0e7b82 */ /* 0x000ea20000000800 */
[----:B------:R-:W-:-:S04]  /*6b80*/  IMAD R8, R7, R24, RZ ;  /* 0x0000001807087224 */ /* 0x000fc800078e02ff */
[----:B------:R-:W-:-:S03]  /*6b90*/  IMAD R7, R13, R25, R8 ;  /* 0x000000190d077224 */ /* 0x000fc600078e0208 */
[----:B------:R-:W3:Y:S01]  /*6ba0*/  LDC R26, c[0x0][0x658] ;  /* 0x00019600ff1a7b82 */ /* 0x000ee20000000800 */
[----:B------:R-:W-:Y:S01]  /*6bb0*/  IMAD.IADD R7, R11, 0x1, R7 ;  /* 0x000000010b077824 */ /* 0x000fe200078e0207 */
[----:B0-----:R-:W-:Y:S01]  /*6bc0*/  ISETP.NE.U32.AND P0, PT, R28, RZ, PT ;  /* 0x000000ff1c00720c */ /* 0x001fe20003f05070 */
[----:B------:R-:W-:-:S03]  /*6bd0*/  IMAD.MOV.U32 R11, RZ, RZ, -0x1 ;  /* 0xffffffffff0b7424 */ /* 0x000fc600078e00ff */
        /* <DEDUP_REMOVED lines=8> */
[-C--:B---3--:R-:W-:Y:S02]  /*6c60*/  SHF.L.U32 R10, R11, R26.reuse, RZ ;  /* 0x0000001a0b0a7219 */ /* 0x088fe400000006ff */
[--C-:B------:R-:W-:Y:S02]  /*6c70*/  SHF.R.U64 R24, R22, R26, R7.reuse ;  /* 0x0000001a16187219 */ /* 0x100fe40000001207 */
[----:B------:R-:W-:Y:S02]  /*6c80*/  LOP3.LUT R33, RZ, R10, RZ, 0x33, !PT ;  /* 0x0000000aff217212 */ /* 0x000fe400078e33ff */
[----:B------:R-:W-:Y:S01]  /*6c90*/  SHF.R.U32.HI R11, RZ, R26, R7 ;  /* 0x0000001aff0b7219 */ /* 0x000fe20000011607 */
[----:B------:R-:W3:Y:S01]  /*6ca0*/  LDC R30, c[0x0][0x610] ;  /* 0x00018400ff1e7b82 */ /* 0x000ee20000000800 */
[----:B------:R-:W-:Y:S01]  /*6cb0*/  IMAD.MOV.U32 R10, RZ, RZ, R24 ;  /* 0x000000ffff0a7224 */ /* 0x000fe200078e0018 */
[----:B------:R-:W-:Y:S06]  /*6cc0*/  @!P0 BRA `(.L_x_167) ;  /* 0x0000000000288947 */ /* 0x000fec0003800000 */
        /* <DEDUP_REMOVED lines=10> */
.L_x_167:
[----:B------:R-:W-:Y:S02]  /*6d70*/  ISETP.NE.AND P0, PT, R2, 0x1, PT ;  /* 0x000000010200780c */ /* 0x000fe40003f05270 */
[----:B-1----:R-:W-:Y:S01]  /*6d80*/  SHF.R.U64 R8, R10, R8, R11 ;  /* 0x000000080a087219 */ /* 0x002fe2000000120b */
[----:B0-----:R-:W-:Y:S01]  /*6d90*/  VIADD R11, R25, 0xffffffff ;  /* 0xffffffff190b7836 */ /* 0x001fe20000000000 */
[----:B------:R-:W-:Y:S02]  /*6da0*/  SHF.L.U32 R31, R31, R26, RZ ;  /* 0x0000001a1f1f7219 */ /* 0x000fe400000006ff */
[----:B------:R-:W-:Y:S01]  /*6db0*/  LOP3.LUT R5, R22, R33, RZ, 0xc0, !PT ;  /* 0x0000002116057212 */ /* 0x000fe200078ec0ff */
[----:B------:R-:W-:-:S04]  /*6dc0*/  IMAD.MOV R7, RZ, RZ, -R8 ;  /* 0x000000ffff077224 */ /* 0x000fc800078e0a08 */
[----:B------:R-:W-:Y:S02]  /*6dd0*/  IMAD R5, R31, R8, R5 ;  /* 0x000000081f057224 */ /* 0x000fe400078e0205 */
[----:B------:R-:W-:Y:S01]  /*6de0*/  @P0 IMAD R6, R9, R23, R4 ;  /* 0x0000001709060224 */ /* 0x000fe200078e0204 */
[----:B------:R-:W-:Y:S01]  /*6df0*/  LOP3.LUT R9, R20, R11, RZ, 0xc0, !PT ;  /* 0x0000000b14097212 */ /* 0x000fe200078ec0ff */
[----:B--2---:R-:W-:Y:S02]  /*6e00*/  IMAD R4, R7, R27, R24 ;  /* 0x0000001b07047224 */ /* 0x004fe400078e0218 */
[----:B---3--:R-:W-:Y:S02]  /*6e10*/  IMAD R6, R5, R30, R6 ;  /* 0x0000001e05067224 */ /* 0x008fe400078e0206 */
[----:B------:R-:W-:Y:S02]  /*6e20*/  IMAD R5, R4, R25, R9 ;  /* 0x0000001904057224 */ /* 0x000fe400078e0209 */
[----:B------:R-:W-:-:S02]  /*6e30*/  IMAD.MOV.U32 R8, RZ, RZ, 0x1 ;  /* 0x00000001ff087424 */ /* 0x000fc400078e00ff */
[----:B------:R-:W-:Y:S01]  /*6e40*/  IMAD.MOV.U32 R7, RZ, RZ, R21 ;  /* 0x000000ffff077224 */ /* 0x000fe200078e0015 */
[----:B------:R-:W-:Y:S02]  /*6e50*/  SEL R19, R5, R6, !P0 ;  /* 0x0000000605137207 */ /* 0x000fe40004000000 */
[----:B------:R-:W-:-:S07]  /*6e60*/  SEL R12, R6, R5, !P0 ;  /* 0x00000005060c7207 */ /* 0x000fce0004000000 */
.L_x_165:
[----:B------:R-:W-:-:S08]  /*6e70*/  NOP ;  /* 0x0000000000007918 */ /* 0x000fd00000000000 */
[----:B------:R-:W0:-:S00]  /*6e80*/  USETMAXREG.DEALLOC.CTAPOOL 0x28 ;  /* 0x00000028000079c8 */ /* 0x000e0000080e0500 */
[----:B0-----:R-:W-:-:S13]  /*6e90*/  ISETP.NE.AND P0, PT, R3, RZ, PT ;  /* 0x000000ff0300720c */ /* 0x001fda0003f05270 */
[----:B------:R-:W-:Y:S05]  /*6ea0*/  @P0 EXIT ;  /* 0x000000000000094d */ /* 0x000fea0003800000 */
[----:B------:R-:W-:Y:S01]  /*6eb0*/  LOP3.LUT P0, RZ, R8, 0xff, RZ, 0xc0, !PT ;  /* 0x000000ff08ff7812 */ /* 0x000fe2000780c0ff */
[----:B------:R-:W-:Y:S02]  /*6ec0*/  IMAD.MOV.U32 R3, RZ, RZ, 0x1 ;  /* 0x00000001ff037424 */ /* 0x000fe400078e00ff */
[----:B------:R-:W-:-:S10]  /*6ed0*/  IMAD.MOV.U32 R13, RZ, RZ, RZ ;  /* 0x000000ffff0d7224 */ /* 0x000fd400078e00ff */
[----:B------:R-:W-:Y:S05]  /*6ee0*/  @!P0 BRA `(.L_x_168) ;  /* 0x0000000c00808947 */ /* 0x000fea0003800000 */
[----:B------:R-:W0:Y:S01]  /*6ef0*/  LDC R3, c[0x0][0x28c] ;  /* 0x0000a300ff037b82 */ /* 0x000e220000000800 */
[----:B------:R-:W-:Y:S01]  /*6f00*/  UMOV UR13, 0x1 ;  /* 0x00000001000d7882 */ /* 0x000fe20000000000 */
[----:B------:R-:W-:Y:S01]  /*6f10*/  ULDC UR5, c[0x0][0x658] ;  /* 0x0001960000057ab9 */ /* 0x000fe20000000800 */
[----:B------:R-:W-:Y:S01]  /*6f20*/  UMOV UR7, 0xffffffff ;  /* 0xffffffff00077882 */ /* 0x000fe20000000000 */
[----:B------:R-:W-:Y:S01]  /*6f30*/  BSSY B0, `(.L_x_168) ;  /* 0x00000db000007945 */ /* 0x000fe20003800000 */
[----:B------:R-:W-:Y:S01]  /*6f40*/  USHF.L.U32 UR7, UR7, UR5, URZ ;  /* 0x0000000507077299 */ /* 0x000fe2000800063f */
[----:B------:R-:W-:Y:S01]  /*6f50*/  IMAD.MOV.U32 R11, RZ, RZ, 0x1 ;  /* 0x00000001ff0b7424 */ /* 0x000fe200078e00ff */
[----:B------:R-:W-:Y:S01]  /*6f60*/  LOP3.LUT R10, R18, 0x2, RZ, 0xfc, !PT ;  /* 0x00000002120a7812 */ /* 0x000fe200078efcff */
[----:B------:R-:W1:Y:S01]  /*6f70*/  S2UR UR9, SR_CgaCtaId ;  /* 0x00000000000979c3 */ /* 0x000e620000008800 */
[----:B------:R-:W-:Y:S01]  /*6f80*/  IMAD.MOV.U32 R13, RZ, RZ, RZ ;  /* 0x000000ffff0d7224 */ /* 0x000fe200078e00ff */
[----:B------:R-:W-:Y:S01]  /*6f90*/  ULDC UR4, c[0x0][0x600] ;  /* 0x0001800000047ab9 */ /* 0x000fe20000000800 */
[----:B------:R-:W-:Y:S01]  /*6fa0*/  UMOV UR14, 0x1111 ;  /* 0x00001111000e7882 */ /* 0x000fe20000000000 */
[----:B------:R-:W-:-:S02]  /*6fb0*/  USHF.L.U32 UR5, UR13, UR5, URZ ;  /* 0x000000050d057299 */ /* 0x000fc4000800063f */
[----:B------:R-:W-:Y:S02]  /*6fc0*/  UIADD3 UR4, UR4, -0x1, URZ ;  /* 0xffffffff04047890 */ /* 0x000fe4000fffe03f */
[----:B------:R-:W-:Y:S01]  /*6fd0*/  ULOP3.LUT UR7, URZ, UR7, URZ, 0x33, !UPT ;  /* 0x000000073f077292 */ /* 0x000fe2000f8e333f */
[----:B------:R-:W-:Y:S01]  /*6fe0*/  ULDC.64 UR24, c[0x0][0x198] ;  /* 0x0000660000187ab9 */ /* 0x000fe20000000a00 */
[----:B0-----:R-:W-:-:S05]  /*6ff0*/  VIADD R3, R3, 0x3f ;  /* 0x0000003f03037836 */ /* 0x001fca0000000000 */
[----:B------:R-:W-:Y:S01]  /*7000*/  SHF.R.S32.HI R4, RZ, 0x1f, R3 ;  /* 0x0000001fff047819 */ /* 0x000fe20000011403 */
[----:B-1----:R-:W-:-:S03]  /*7010*/  USHF.R.U32.HI UR26, URZ, 0x2, UR9 ;  /* 0x000000023f1a7899 */ /* 0x002fc60008011609 */
[----:B------:R-:W-:Y:S01]  /*7020*/  LEA.HI R4, R4, R3, RZ, 0x6 ;  /* 0x0000000304047211 */ /* 0x000fe200078f30ff */
[----:B------:R-:W-:Y:S01]  /*7030*/  ULOP3.LUT UR8, UR9, 0x3, URZ, 0xc0, !UPT ;  /* 0x0000000309087892 */ /* 0x000fe2000f8ec03f */
[----:B------:R-:W-:Y:S01]  /*7040*/  IMAD.MOV.U32 R3, RZ, RZ, 0x1 ;  /* 0x00000001ff037424 */ /* 0x000fe200078e00ff */
[----:B------:R-:W-:Y:S01]  /*7050*/  USHF.L.U32 UR6, UR9, 0x5, URZ ;  /* 0x0000000509067899 */ /* 0x000fe2000800063f */
[----:B------:R-:W-:Y:S01]  /*7060*/  SHF.R.S32.HI R8, RZ, 0x6, R4 ;  /* 0x00000006ff087819 */ /* 0x000fe20000011404 */
[----:B------:R-:W-:Y:S02]  /*7070*/  USHF.L.U32 UR27, UR9, 0xb, URZ ;  /* 0x0000000b091b7899 */ /* 0x000fe4000800063f */
[----:B------:R-:W-:Y:S02]  /*7080*/  ULOP3.LUT UR9, UR9, 0xfffffffc, URZ, 0xc0, !UPT ;  /* 0xfffffffc09097892 */ /* 0x000fe4000f8ec03f */
[----:B------:R-:W-:Y:S01]  /*7090*/  UISETP.GT.U32.AND UP0, UPT, UR8, 0xffff, UPT ;  /* 0x0000ffff0800788c */ /* 0x000fe2000bf04070 */
[----:B------:R-:W-:Y:S01]  /*70a0*/  VIADD R9, R8, 0x1 ;  /* 0x0000000108097836 */ /* 0x000fe20000000000 */
[----:B------:R-:W-:-:S02]  /*70b0*/  ULOP3.LUT UR11, UR9, 0x1, URZ, 0xfc, !UPT ;  /* 0x00000001090b7892 */ /* 0x000fc4000f8efc3f */
[----:B------:R-:W-:Y:S02]  /*70c0*/  ULOP3.LUT UR12, UR9, 0x2, URZ, 0xfc, !UPT ;  /* 0x00000002090c7892 */ /* 0x000fe4000f8efc3f */
[----:B------:R-:W-:Y:S02]  /*70d0*/  USHF.L.U32 UR10, UR13, UR9, URZ ;  /* 0x000000090d0a7299 */ /* 0x000fe4000800063f */
[----:B------:R-:W-:Y:S02]  /*70e0*/  ULOP3.LUT UR9, UR9, 0x3, URZ, 0xfc, !UPT ;  /* 0x0000000309097892 */ /* 0x000fe4000f8efc3f */
[----:B------:R-:W-:Y:S02]  /*70f0*/  USHF.L.U32 UR11, UR13, UR11, URZ ;  /* 0x0000000b0d0b7299 */ /* 0x000fe4000800063f */
[----:B------:R-:W-:Y:S02]  /*7100*/  USHF.L.U32 UR12, UR13, UR12, URZ ;  /* 0x0000000c0d0c7299 */ /* 0x000fe4000800063f */
[----:B------:R-:W-:-:S02]  /*7110*/  USEL UR8, UR8, 0xffff, !UP0 ;  /* 0x0000ffff08087887 */ /* 0x000fc4000c000000 */
[----:B------:R-:W-:Y:S02]  /*7120*/  USHF.L.U32 UR9, UR13, UR9, URZ ;  /* 0x000000090d097299 */ /* 0x000fe4000800063f */
[----:B------:R-:W-:Y:S02]  /*7130*/  ULOP3.LUT UR10, UR12, UR10, UR11, 0xfe, !UPT ;  /* 0x0000000a0c0a7292 */ /* 0x000fe4000f8efe0b */
[----:B------:R-:W-:Y:S02]  /*7140*/  ULOP3.LUT UR8, UR8, 0xffff, URZ, 0xc0, !UPT ;  /* 0x0000ffff08087892 */ /* 0x000fe4000f8ec03f */
[----:B------:R-:W-:Y:S02]  /*7150*/  ULOP3.LUT UR6, UR6, 0x60, URZ, 0xc0, !UPT ;  /* 0x0000006006067892 */ /* 0x000fe4000f8ec03f */
[----:B------:R-:W-:Y:S02]  /*7160*/  ULOP3.LUT UR13, UR10, UR9, URZ, 0xfc, !UPT ;  /* 0x000000090a0d7292 */ /* 0x000fe4000f8efc3f */
[----:B------:R-:W-:-:S12]  /*7170*/  USHF.L.U32 UR14, UR14, UR8, URZ ;  /* 0x000000080e0e7299 */ /* 0x000fd8000800063f */
.L_x_179:
[----:B------:R-:W-:-:S03]  /*7180*/  UMOV UR8, 0xffffffff ;  /* 0xffffffff00087882 */ /* 0x000fc60000000000 */
[----:B------:R-:W-:Y:S05]  /*7190*/  BRA.DIV UR8, `(.L_x_169) ;  /* 0x0000001208287947 */ /* 0x000fea000b800000 */
[----:B------:R-:W-:-:S13]  /*71a0*/  ELECT P6, URZ, PT ;  /* 0x00000000003f782f */ /* 0x000fda00038c0000 */
.L_x_193:
[----:B------:R-:W0:Y:S01]  /*71b0*/  LDC R4, c[0x0][0x28c] ;  /* 0x0000a300ff047b82 */ /* 0x000e220000000800 */
[----:B------:R-:W-:Y:S01]  /*71c0*/  BSSY B1, `(.L_x_170) ;  /* 0x000003d000017945 */ /* 0x000fe20003800000 */
[----:B0-----:R-:W-:-:S13]  /*71d0*/  ISETP.LT.OR P6, PT, R4, 0x1, !P6 ;  /* 0x000000010400780c */ /* 0x001fda00077c1670 */
[----:B------:R-:W-:Y:S05]  /*71e0*/  @P6 BRA `(.L_x_171) ;  /* 0x0000000000e86947 */ /* 0x000fea0003800000 */
[----:B------:R-:W-:Y:S01]  /*71f0*/  LEA R12, R12, UR26, 0x2 ;  /* 0x0000001a0c0c7c11 */ /* 0x000fe2000f8e10ff */
[----:B------:R-:W-:Y:S01]  /*7200*/  IMAD.MOV.U32 R20, RZ, RZ, RZ ;  /* 0x000000ffff147224 */ /* 0x000fe200078e00ff */
[----:B------:R-:W-:Y:S01]  /*7210*/  LEA R19, R19, UR6, 0x7 ;  /* 0x0000000613137c11 */ /* 0x000fe2000f8e38ff */
[----:B------:R-:W-:Y:S02]  /*7220*/  IMAD.MOV.U32 R4, RZ, RZ, R9 ;  /* 0x000000ffff047224 */ /* 0x000fe400078e0009 */
[----:B------:R-:W-:Y:S02]  /*7230*/  IMAD.MOV.U32 R5, RZ, RZ, R3 ;  /* 0x000000ffff057224 */ /* 0x000fe400078e0003 */
[----:B------:R-:W-:Y:S02]  /*7240*/  IMAD.MOV.U32 R6, RZ, RZ, R13 ;  /* 0x000000ffff067224 */ /* 0x000fe400078e000d */
[----:B------:R-:W-:-:S07]  /*7250*/  IMAD.SHL.U32 R15, R12, 0x20, RZ ;  /* 0x000000200c0f7824 */ /* 0x000fce00078e00ff */
.L_x_174:
[----:B------:R-:W0:Y:S01]  /*7260*/  S2R R21, SR_CgaCtaId ;  /* 0x0000000000157919 */ /* 0x000e220000008800 */
[----:B------:R-:W-:Y:S02]  /*7270*/  MOV R12, 0x400 ;  /* 0x00000400000c7802 */ /* 0x000fe40000000f00 */
[----:B------:R-:W-:-:S13]  /*7280*/  ISETP.NE.AND P1, PT, R0, RZ, PT ;  /* 0x000000ff0000720c */ /* 0x000fda0003f25270 */
[----:B------:R-:W1:Y:S01]  /*7290*/  @!P1 LDC R14, c[0x0][0x500] ;  /* 0x00014000ff0e9b82 */ /* 0x000e620000000800 */
[----:B0-----:R-:W-:Y:S02]  /*72a0*/  LEA R23, R21, R12, 0x18 ;  /* 0x0000000c15177211 */ /* 0x001fe400078ec0ff */
[----:B------:R-:W-:-:S03]  /*72b0*/  SHF.L.U32 R12, R5, 0x1f, RZ ;  /* 0x0000001f050c7819 */ /* 0x000fc600000006ff */
[----:B------:R-:W-:-:S04]  /*72c0*/  IMAD R21, R6, 0x8, R23 ;  /* 0x0000000806157824 */ /* 0x000fc800078e0217 */
[----:B------:R-:W0:Y:S02]  /*72d0*/  SYNCS.PHASECHK.TRANS64.TRYWAIT P0, [R21+URZ+0x38], R12 ;  /* 0x0000380c150075a7 */ /* 0x000e24000800017f */
[----:B01----:R-:W-:Y:S05]  /*72e0*/  @!P0 BRA `(.L_x_172) ;  /* 0x0000000c00f48947 */ /* 0x003fea0003800000 */
.L_x_194:
[----:B0-----:R-:W-:Y:S01]  /*72f0*/  PRMT R12, R10, 0x9910, RZ ;  /* 0x000099100a0c7816 */ /* 0x001fe200000000ff */
[----:B------:R0:W-:Y:S03]  /*7300*/  @!P1 SYNCS.ARRIVE.TRANS64 RZ, [R21+URZ], R14 ;  /* 0x0000000e15ff99a7 */ /* 0x0001e6000800003f */
[----:B------:R-:W-:-:S13]  /*7310*/  ISETP.NE.AND P0, PT, R12, 0x2, PT ;  /* 0x000000020c00780c */ /* 0x000fda0003f05270 */
[----:B0-----:R-:W-:Y:S05]  /*7320*/  @P0 BRA `(.L_x_173) ;  /* 0x0000000000040947 */ /* 0x001fea0003800000 */
[----:B------:R-:W-:Y:S01]  /*7330*/  BPT.TRAP 0x1 ;  /* 0x000000040000795c */ /* 0x000fe20000300000 */
.L_x_173:
[----:B------:R-:W-:Y:S01]  /*7340*/  R2UR UR8, R6 ;  /* 0x00000000060872ca */ /* 0x000fe200000e0000 */
[----:B------:R-:W-:Y:S01]  /*7350*/  VIADD R4, R4, 0xffffffff ;  /* 0xffffffff04047836 */ /* 0x000fe20000000000 */
[----:B------:R-:W-:Y:S01]  /*7360*/  R2UR UR15, R23 ;  /* 0x00000000170f72ca */ /* 0x000fe200000e0000 */
[----:B------:R-:W-:Y:S01]  /*7370*/  UIADD3 UR16, UP0, UR24, 0xf0, URZ ;  /* 0x000000f018107890 */ /* 0x000fe2000ff1e03f */
[----:B------:R-:W-:Y:S01]  /*7380*/  R2UR UR22, R15 ;  /* 0x000000000f1672ca */ /* 0x000fe200000e0000 */
[----:B------:R-:W-:Y:S01]  /*7390*/  UIADD3 UR30, UP1, UR24, 0x1f0, URZ ;  /* 0x000001f0181e7890 */ /* 0x000fe2000ff3e03f */
[----:B------:R-:W-:Y:S01]  /*73a0*/  R2UR UR9, R21 ;  /* 0x00000000150972ca */ /* 0x000fe200000e0000 */
[----:B------:R-:W-:Y:S01]  /*73b0*/  UIADD3.X UR17, URZ, UR25, URZ, UP0, !UPT ;  /* 0x000000193f117290 */ /* 0x000fe200087fe43f */
[----:B------:R-:W-:Y:S01]  /*73c0*/  R2UR UR10, R20 ;  /* 0x00000000140a72ca */ /* 0x000fe200000e0000 */
[----:B------:R-:W-:Y:S01]  /*73d0*/  VIADD R6, R6, 0x1 ;  /* 0x0000000106067836 */ /* 0x000fe20000000000 */
[----:B------:R-:W-:Y:S01]  /*73e0*/  R2UR UR12, R7 ;  /* 0x00000000070c72ca */ /* 0x000fe200000e0000 */
[----:B------:R-:W-:Y:S01]  /*73f0*/  UPRMT UR28, URZ, 0x5410, UR13 ;  /* 0x000054103f1c7896 */ /* 0x000fe2000800000d */
[----:B------:R-:W-:Y:S01]  /*7400*/  R2UR UR23, R19 ;  /* 0x00000000131772ca */ /* 0x000fe200000e0000 */
[----:B------:R-:W-:Y:S01]  /*7410*/  USHF.L.U32 UR8, UR8, 0xd, URZ ;  /* 0x0000000d08087899 */ /* 0x000fe2000800063f */
[----:B------:R-:W-:Y:S01]  /*7420*/  ISETP.GT.AND P1, PT, R4, 0x1, PT ;  /* 0x000000010400780c */ /* 0x000fe20003f24270 */
[----:B------:R-:W-:Y:S01]  /*7430*/  UIADD3.X UR31, URZ, UR25, URZ, UP1, !UPT ;  /* 0x000000193f1f7290 */ /* 0x000fe20008ffe43f */
[----:B------:R-:W-:Y:S01]  /*7440*/  ISETP.NE.AND P0, PT, R6, 0x7, PT ;  /* 0x000000070600780c */ /* 0x000fe20003f05270 */
[----:B------:R-:W-:Y:S01]  /*7450*/  ULEA UR11, UR26, UR8, 0xb ;  /* 0x000000081a0b7291 */ /* 0x000fe2000f8e583f */
[----:B------:R-:W-:Y:S01]  /*7460*/  VIADD R20, R20, 0x40 ;  /* 0x0000004014147836 */ /* 0x000fe20000000000 */
[----:B------:R-:W-:Y:S01]  /*7470*/  ULOP3.LUT UR8, UR8, 0x1800, UR27, 0xf8, !UPT ;  /* 0x0000180008087892 */ /* 0x000fe2000f8ef81b */
[----:B------:R-:W-:Y:S01]  /*7480*/  SEL R12, RZ, 0x1, P0 ;  /* 0x00000001ff0c7807 */ /* 0x000fe20000000000 */
[----:B------:R-:W-:Y:S01]  /*7490*/  ULEA UR11, UR11, UR15, 0x1 ;  /* 0x0000000f0b0b7291 */ /* 0x000fe2000f8e083f */
[----:B------:R-:W-:Y:S01]  /*74a0*/  SEL R6, R6, RZ, P0 ;  /* 0x000000ff06067207 */ /* 0x000fe20000000000 */
[----:B------:R-:W-:Y:S01]  /*74b0*/  ULEA UR8, UR8, UR15, 0x1 ;  /* 0x0000000f08087291 */ /* 0x000fe2000f8e083f */
[----:B------:R-:W-:Y:S01]  /*74c0*/  LOP3.LUT R5, R5, R12, RZ, 0x3c, !PT ;  /* 0x0000000c05057212 */ /* 0x000fe200078e3cff */
[----:B------:R-:W-:-:S02]  /*74d0*/  UIADD3 UR20, UR11, 0x180, URZ ;  /* 0x000001800b147890 */ /* 0x000fc4000fffe03f */
[----:B------:R-:W-:Y:S02]  /*74e0*/  UPRMT UR15, URZ, 0x5410, UR14 ;  /* 0x000054103f0f7896 */ /* 0x000fe4000800000e */
[----:B------:R-:W-:Y:S01]  /*74f0*/  UIADD3 UR21, UR8, 0x1c180, URZ ;  /* 0x0001c18008157890 */ /* 0x000fe2000fffe03f */
[----:B------:R-:W-:Y:S01]  /*7500*/  UMOV UR18, 0x0 ;  /* 0x0000000000127882 */ /* 0x000fe20000000000 */
[----:B------:R-:W-:Y:S01]  /*7510*/  UMOV UR19, 0x10000000 ;  /* 0x1000000000137882 */ /* 0x000fe20000000000 */
[----:B------:R-:W-:Y:S01]  /*7520*/  UMOV UR11, UR22 ;  /* 0x00000016000b7c82 */ /* 0x000fe20008000000 */
[----:B------:R-:W-:-:S03]  /*7530*/  UMOV UR8, UR20 ;  /* 0x0000001400087c82 */ /* 0x000fc60008000000 */
[----:B------:R0:W-:Y:S02]  /*7540*/  UTMALDG.3D.MULTICAST [UR8], [UR16], UR15, desc[UR18] ;  /* 0x00001208100073b4 */ /* 0x0001e4000801180f */
[----:B0-----:R-:W-:Y:S01]  /*7550*/  UMOV UR8, UR21 ;  /* 0x0000001500087c82 */ /* 0x001fe20008000000 */
[----:B------:R-:W-:Y:S02]  /*7560*/  UMOV UR11, UR23 ;  /* 0x00000017000b7c82 */ /* 0x000fe40008000000 */
[----:B------:R0:W-:Y:S02]  /*7570*/  UTMALDG.3D.MULTICAST [UR8], [UR30], UR28, desc[UR18] ;  /* 0x000012081e0073b4 */ /* 0x0001e4000801181c */
[----:B0-----:R-:W-:Y:S05]  /*7580*/  @P1 BRA `(.L_x_174) ;  /* 0xfffffffc00341947 */ /* 0x001fea000383ffff */
.L_x_171:
[----:B------:R-:W-:Y:S05]  /*7590*/  BSYNC B1 ;  /* 0x0000000000017941 */ /* 0x000fea0003800000 */
.L_x_170:
[----:B------:R-:W-:Y:S01]  /*75a0*/  LOP3.LUT P1, RZ, R11, 0xff, RZ, 0xc0, !PT ;  /* 0x000000ff0bff7812 */ /* 0x000fe2000782c0ff */
[C---:B------:R-:W-:Y:S01]  /*75b0*/  IMAD.IADD R13, R8.reuse, 0x1, R13 ;  /* 0x00000001080d7824 */ /* 0x040fe200078e020d */
[----:B------:R-:W-:Y:S01]  /*75c0*/  ULDC.64 UR8, c[0x0][0x650] ;  /* 0x0001940000087ab9 */ /* 0x000fe20000000a00 */
[C---:B------:R-:W-:Y:S01]  /*75d0*/  ISETP.GE.U32.AND P2, PT, R8.reuse, 0x7, PT ;  /* 0x000000070800780c */ /* 0x040fe20003f46070 */
[----:B------:R-:W-:Y:S01]  /*75e0*/  BSSY B1, `(.L_x_175) ;  /* 0x000006d000017945 */ /* 0x000fe20003800000 */
[C---:B------:R-:W-:Y:S01]  /*75f0*/  IMAD.WIDE.U32 R4, R13.reuse, 0x24924925, RZ ;  /* 0x249249250d047825 */ /* 0x040fe200078e00ff */
[----:B------:R-:W-:Y:S02]  /*7600*/  ISETP.GT.U32.AND P0, PT, R13, 0x6, PT ;  /* 0x000000060d00780c */ /* 0x000fe40003f04070 */
[----:B------:R-:W-:Y:S01]  /*7610*/  PRMT R11, RZ, 0x7610, R11 ;  /* 0x00007610ff0b7816 */ /* 0x000fe2000000000b */
[----:B------:R-:W-:Y:S01]  /*7620*/  IMAD.MOV.U32 R12, RZ, RZ, -0x1 ;  /* 0xffffffffff0c7424 */ /* 0x000fe200078e00ff */
[----:B------:R-:W-:Y:S01]  /*7630*/  ISETP.LT.U32.AND P0, PT, R8, 0x7, P0 ;  /* 0x000000070800780c */ /* 0x000fe20000701070 */
[----:B------:R-:W-:-:S02]  /*7640*/  IMAD.MOV.U32 R19, RZ, RZ, -0x1 ;  /* 0xffffffffff137424 */ /* 0x000fc400078e00ff */
[----:B------:R-:W0:Y:S01]  /*7650*/  @P1 S2R R7, SR_CgaCtaId ;  /* 0x0000000000071919 */ /* 0x000e220000008800 */
[----:B------:R-:W-:Y:S02]  /*7660*/  SEL R4, RZ, 0x1, !P0 ;  /* 0x00000001ff047807 */ /* 0x000fe40004000000 */
[----:B------:R-:W-:Y:S02]  /*7670*/  IADD3 R16, P0, R16, UR36, RZ ;  /* 0x0000002410107c10 */ /* 0x000fe4000ff1e0ff */
[----:B------:R-:W-:Y:S02]  /*7680*/  @P1 MOV R6, 0x400 ;  /* 0x0000040000061802 */ /* 0x000fe40000000f00 */
[----:B------:R-:W-:Y:S02]  /*7690*/  IADD3.X R17, R17, UR42, RZ, P0, !PT ;  /* 0x0000002a11117c10 */ /* 0x000fe400087fe4ff */
[----:B------:R-:W-:Y:S02]  /*76a0*/  ISETP.GE.U32.AND P0, PT, R16, UR8, PT ;  /* 0x0000000810007c0c */ /* 0x000fe4000bf06070 */
[----:B------:R-:W-:-:S02]  /*76b0*/  LOP3.LUT R3, R3, R4, RZ, 0x3c, !PT ;  /* 0x0000000403037212 */ /* 0x000fc400078e3cff */
[----:B------:R-:W-:Y:S02]  /*76c0*/  ISETP.GE.U32.AND.EX P0, PT, R17, UR9, PT, P0 ;  /* 0x0000000911007c0c */ /* 0x000fe4000bf06100 */
[----:B0-----:R-:W-:Y:S01]  /*76d0*/  @P1 LEA R6, R7, R6, 0x18 ;  /* 0x0000000607061211 */ /* 0x001fe200078ec0ff */
[----:B------:R-:W-:-:S03]  /*76e0*/  IMAD.IADD R7, R13, 0x1, -R5 ;  /* 0x000000010d077824 */ /* 0x000fc600078e0a05 */
[----:B------:R0:W-:Y:S02]  /*76f0*/  @P1 SYNCS.ARRIVE.TRANS64.A1T0 RZ, [R6+URZ+0x88], RZ ;  /* 0x000088ff06ff19a7 */ /* 0x0001e4000810003f */
[----:B------:R-:W-:-:S04]  /*7700*/  LEA.HI R7, R7, R5, RZ, 0x1f ;  /* 0x0000000507077211 */ /* 0x000fc800078ff8ff */
[----:B------:R-:W-:Y:S01]  /*7710*/  SHF.R.U32.HI R4, RZ, 0x2, R7 ;  /* 0x00000002ff047819 */ /* 0x000fe20000011607 */
[----:B------:R-:W-:-:S03]  /*7720*/  IMAD.MOV.U32 R7, RZ, RZ, -0x1 ;  /* 0xffffffffff077424 */ /* 0x000fc600078e00ff */
[--C-:B------:R-:W-:Y:S01]  /*7730*/  @P2 LOP3.LUT R3, R3, 0x1, R4.reuse, 0x78, !PT ;  /* 0x0000000103032812 */ /* 0x100fe200078e7804 */
[----:B------:R-:W-:Y:S01]  /*7740*/  IMAD R13, R4, -0x7, R13 ;  /* 0xfffffff9040d7824 */ /* 0x000fe200078e020d */
[----:B------:R-:W-:Y:S01]  /*7750*/  PRMT R4, RZ, 0x7610, R4 ;  /* 0x00007610ff047816 */ /* 0x000fe20000000004 */
[----:B0-----:R-:W-:Y:S06]  /*7760*/  @P0 BRA `(.L_x_176) ;  /* 0x0000000400500947 */ /* 0x001fec0003800000 */
[----:B------:R-:W0:Y:S01]  /*7770*/  S2R R15, SR_CTAID.X ;  /* 0x00000000000f7919 */ /* 0x000e220000002500 */
[----:B------:R-:W-:Y:S01]  /*7780*/  ULDC.64 UR8, c[0x0][0x628] ;  /* 0x00018a0000087ab9 */ /* 0x000fe20000000a00 */
[----:B------:R-:W1:Y:S01]  /*7790*/  LDC R20, c[0x0][0x144] ;  /* 0x00005100ff147b82 */ /* 0x000e620000000800 */
[----:B------:R-:W-:Y:S01]  /*77a0*/  ISETP.NE.U32.AND P0, PT, RZ, UR8, PT ;  /* 0x00000008ff007c0c */ /* 0x000fe2000bf05070 */
[----:B------:R-:W2:Y:S01]  /*77b0*/  S2R R12, SR_CTAID.Y ;  /* 0x00000000000c7919 */ /* 0x000ea20000002600 */
[----:B------:R-:W-:Y:S01]  /*77c0*/  ULDC UR10, c[0x0][0x150] ;  /* 0x00005400000a7ab9 */ /* 0x000fe20000000800 */
[----:B------:R-:W-:Y:S01]  /*77d0*/  ULDC UR11, c[0x0][0x630] ;  /* 0x00018c00000b7ab9 */ /* 0x000fe20000000800 */
[----:B------:R-:W-:Y:S01]  /*77e0*/  ISETP.NE.AND.EX P0, PT, RZ, UR9, PT, P0 ;  /* 0x00000009ff007c0c */ /* 0x000fe2000bf05300 */
[----:B------:R-:W-:Y:S01]  /*77f0*/  IMAD.MOV.U32 R4, RZ, RZ, R16 ;  /* 0x000000ffff047224 */ /* 0x000fe200078e0010 */
[----:B0-----:R-:W-:-:S05]  /*7800*/  I2FP.F32.U32 R5, R15 ;  /* 0x0000000f00057245 */ /* 0x001fca0000201000 */
[----:B------:R-:W-:Y:S01]  /*7810*/  FMUL R21, R5, UR10 ;  /* 0x0000000a05157c20 */ /* 0x000fe20008400000 */
[----:B------:R-:W-:-:S05]  /*7820*/  IMAD.MOV.U32 R5, RZ, RZ, R17 ;  /* 0x000000ffff057224 */ /* 0x000fca00078e0011 */
[----:B--2---:R-:W-:Y:S05]  /*7830*/  @!P0 BRA `(.L_x_177) ;  /* 0x0000000000288947 */ /* 0x004fea0003800000 */
[----:B------:R-:W-:Y:S02]  /*7840*/  ULDC UR10, c[0x0][0x634] ;  /* 0x00018d00000a7ab9 */ /* 0x000fe40000000800 */
[----:B------:R-:W-:-:S05]  /*7850*/  IADD3 R5, P0, R16, UR10, RZ ;  /* 0x0000000a10057c10 */ /* 0x000fca000ff1e0ff */
[----:B------:R-:W-:-:S04]  /*7860*/  IMAD.X R19, RZ, RZ, R17, P0 ;  /* 0x000000ffff137224 */ /* 0x000fc800000e0611 */
[----:B------:R-:W-:-:S04]  /*7870*/  IMAD.WIDE.U32 R6, R19, UR8, RZ ;  /* 0x0000000813067c25 */ /* 0x000fc8000f8e00ff */
[----:B------:R-:W-:-:S04]  /*7880*/  IMAD.WIDE.U32 R6, P0, R5, UR9, R6 ;  /* 0x0000000905067c25 */ /* 0x000fc8000f800006 */
[----:B------:R-:W-:-:S04]  /*7890*/  IMAD.WIDE.U32 R4, R5, UR8, RZ ;  /* 0x0000000805047c25 */ /* 0x000fc8000f8e00ff */
[----:B------:R-:W-:Y:S01]  /*78a0*/  IMAD.MOV.U32 R4, RZ, RZ, R7 ;  /* 0x000000ffff047224 */ /* 0x000fe200078e0007 */
[----:B------:R-:W-:Y:S01]  /*78b0*/  IADD3 RZ, P1, R5, R6, RZ ;  /* 0x0000000605ff7210 */ /* 0x000fe20007f3e0ff */
[----:B------:R-:W-:-:S04]  /*78c0*/  IMAD.X R5, RZ, RZ, RZ, P0 ;  /* 0x000000ffff057224 */ /* 0x000fc800000e06ff */
[----:B------:R-:W-:-:S08]  /*78d0*/  IMAD.WIDE.U32.X R4, R19, UR9, R4, P1 ;  /* 0x0000000913047c25 */ /* 0x000fd000088e0404 */
.L_x_177:
[--C-:B------:R-:W-:Y:S01]  /*78e0*/  SHF.R.U64 R14, R4, UR11, R5.reuse ;  /* 0x0000000b040e7c19 */ /* 0x100fe20008001205 */
[----:B------:R-:W0:Y:S01]  /*78f0*/  F2I.U32.TRUNC.NTZ R21, R21 ;  /* 0x0000001500157305 */ /* 0x000e22000020f000 */
[----:B------:R-:W-:Y:S01]  /*7900*/  SHF.R.U32.HI R4, RZ, UR11, R5 ;  /* 0x0000000bff047c19 */ /* 0x000fe20008011605 */
[----:B------:R-:W-:Y:S01]  /*7910*/  ULDC.64 UR8, c[0x0][0x620] ;  /* 0x0001880000087ab9 */ /* 0x000fe20000000a00 */
[----:B------:R-:W-:Y:S01]  /*7920*/  IADD3 R7, P0, RZ, -R14, RZ ;  /* 0x8000000eff077210 */ /* 0x000fe20007f1e0ff */
[----:B------:R-:W-:-:S04]  /*7930*/  ULDC.64 UR10, c[0x0][0x640] ;  /* 0x00019000000a7ab9 */ /* 0x000fc80000000a00 */
[----:B------:R-:W-:Y:S01]  /*7940*/  IMAD.X R4, RZ, RZ, ~R4, P0 ;  /* 0x000000ffff047224 */ /* 0x000fe200000e0e04 */
[----:B------:R-:W-:-:S03]  /*7950*/  ISETP.NE.U32.AND P0, PT, RZ, UR10, PT ;  /* 0x0000000aff007c0c */ /* 0x000fc6000bf05070 */
[----:B------:R-:W-:Y:S01]  /*7960*/  IMAD R6, R4, UR8, RZ ;  /* 0x0000000804067c24 */ /* 0x000fe2000f8e02ff */
[----:B------:R-:W-:Y:S01]  /*7970*/  ISETP.NE.AND.EX P0, PT, RZ, UR11, PT, P0 ;  /* 0x0000000bff007c0c */ /* 0x000fe2000bf05300 */
[----:B------:R-:W-:Y:S01]  /*7980*/  IMAD.WIDE.U32 R4, R7, UR8, R16 ;  /* 0x0000000807047c25 */ /* 0x000fe2000f8e0010 */
[----:B------:R-:W-:-:S03]  /*7990*/  ULDC UR8, c[0x0][0x618] ;  /* 0x0001860000087ab9 */ /* 0x000fc60000000800 */
[----:B------:R-:W-:Y:S01]  /*79a0*/  IMAD R7, R7, UR9, R6 ;  /* 0x0000000907077c24 */ /* 0x000fe2000f8e0206 */
[----:B------:R-:W-:Y:S01]  /*79b0*/  ULDC UR9, c[0x0][0x154] ;  /* 0x0000550000097ab9 */ /* 0x000fe20000000800 */
[----:B0-----:R-:W-:Y:S02]  /*79c0*/  IMAD.MOV R6, RZ, RZ, -R21 ;  /* 0x000000ffff067224 */ /* 0x001fe400078e0a15 */
[----:B------:R-:W0:Y:S01]  /*79d0*/  LDC R21, c[0x0][0x148] ;  /* 0x00005200ff157b82 */ /* 0x000e220000000800 */
[----:B------:R-:W-:Y:S02]  /*79e0*/  IMAD.IADD R5, R5, 0x1, R7 ;  /* 0x0000000105057824 */ /* 0x000fe400078e0207 */
[----:B-1----:R-:W-:Y:S01]  /*79f0*/  IMAD R15, R20, R6, R15 ;  /* 0x00000006140f7224 */ /* 0x002fe200078e020f */
[----:B------:R-:W-:Y:S02]  /*7a00*/  I2FP.F32.U32 R6, R12 ;  /* 0x0000000c00067245 */ /* 0x000fe40000201000 */
[----:B------:R-:W-:-:S02]  /*7a10*/  SHF.R.U64 R19, R4, UR8, R5 ;  /* 0x0000000804137c19 */ /* 0x000fc40008001205 */
[----:B------:R-:W-:Y:S01]  /*7a20*/  SHF.R.U32.HI R4, RZ, UR8, R5 ;  /* 0x00000008ff047c19 */ /* 0x000fe20008011605 */
[----:B------:R-:W-:Y:S01]  /*7a30*/  FMUL R6, R6, UR9 ;  /* 0x0000000906067c20 */ /* 0x000fe20008400000 */
[----:B------:R-:W-:Y:S02]  /*7a40*/  ULDC UR8, c[0x0][0x608] ;  /* 0x0001820000087ab9 */ /* 0x000fe40000000800 */
[--C-:B------:R-:W-:Y:S01]  /*7a50*/  SHF.R.U64 R22, R19, UR8, R4.reuse ;  /* 0x0000000813167c19 */ /* 0x100fe20008001204 */
[----:B------:R1:W2:Y:S01]  /*7a60*/  F2I.U32.TRUNC.NTZ R24, R6 ;  /* 0x0000000600187305 */ /* 0x0002a2000020f000 */
[----:B------:R-:W-:Y:S01]  /*7a70*/  SHF.R.U32.HI R5, RZ, UR8, R4 ;  /* 0x00000008ff057c19 */ /* 0x000fe20008011604 */
[----:B------:R-:W-:-:S03]  /*7a80*/  ULDC UR8, c[0x0][0x658] ;  /* 0x0001960000087ab9 */ /* 0x000fc60000000800 */
[--C-:B------:R-:W-:Y:S02]  /*7a90*/  SHF.R.U64 R20, R22, UR8, R5.reuse ;  /* 0x0000000816147c19 */ /* 0x100fe40008001205 */
[----:B------:R-:W-:-:S03]  /*7aa0*/  SHF.R.U32.HI R23, RZ, UR8, R5 ;  /* 0x00000008ff177c19 */ /* 0x000fc60008011605 */
[----:B------:R-:W-:Y:S02]  /*7ab0*/  IMAD.MOV.U32 R4, RZ, RZ, R20 ;  /* 0x000000ffff047224 */ /* 0x000fe400078e0014 */
[----:B------:R-:W-:Y:S01]  /*7ac0*/  IMAD.MOV.U32 R5, RZ, RZ, R23 ;  /* 0x000000ffff057224 */ /* 0x000fe200078e0017 */
[----:B-1----:R-:W-:Y:S06]  /*7ad0*/  @!P0 BRA `(.L_x_178) ;  /* 0x0000000000288947 */ /* 0x002fec0003800000 */
        /* <DEDUP_REMOVED lines=10> */
.L_x_178:
[----:B------:R-:W-:Y:S01]  /*7b80*/  ISETP.NE.AND P0, PT, R2, 0x1, PT ;  /* 0x000000010200780c */ /* 0x000fe20003f05270 */
[----:B------:R-:W-:Y:S01]  /*7b90*/  ULDC UR8, c[0x0][0x648] ;  /* 0x0001920000087ab9 */ /* 0x000fe20000000800 */
[----:B------:R-:W-:Y:S01]  /*7ba0*/  LOP3.LUT R22, R22, UR7, RZ, 0xc0, !PT ;  /* 0x0000000716167c12 */ /* 0x000fe2000f8ec0ff */
[----:B--2---:R-:W-:Y:S01]  /*7bb0*/  IMAD.MOV R24, RZ, RZ, -R24 ;  /* 0x000000ffff187224 */ /* 0x004fe200078e0a18 */
[----:B------:R-:W-:Y:S01]  /*7bc0*/  SHF.R.U64 R5, R4, UR8, R5 ;  /* 0x0000000804057c19 */ /* 0x000fe20008001205 */
[----:B------:R-:W-:Y:S01]  /*7bd0*/  ULDC UR8, c[0x0][0x638] ;  /* 0x00018e0000087ab9 */ /* 0x000fe20000000800 */
[----:B------:R-:W-:Y:S01]  /*7be0*/  LOP3.LUT R19, R19, UR4, RZ, 0xc0, !PT ;  /* 0x0000000413137c12 */ /* 0x000fe2000f8ec0ff */
[----:B------:R-:W-:Y:S01]  /*7bf0*/  ULDC UR9, c[0x0][0x610] ;  /* 0x0001840000097ab9 */ /* 0x000fe20000000800 */
[----:B------:R-:W-:Y:S02]  /*7c00*/  IMAD.MOV.U32 R4, RZ, RZ, 0x1 ;  /* 0x00000001ff047424 */ /* 0x000fe400078e00ff */
[----:B------:R-:W-:-:S02]  /*7c10*/  IMAD.MOV R7, RZ, RZ, -R5 ;  /* 0x000000ffff077224 */ /* 0x000fc400078e0a05 */
[----:B------:R-:W-:Y:S02]  /*7c20*/  IMAD R22, R5, UR5, R22 ;  /* 0x0000000505167c24 */ /* 0x000fe4000f8e0216 */
[----:B0-----:R-:W-:Y:S02]  /*7c30*/  @P0 IMAD R15, R21, R24, R12 ;  /* 0x00000018150f0224 */ /* 0x001fe400078e020c */
[----:B------:R-:W-:Y:S01]  /*7c40*/  IMAD R20, R7, UR8, R20 ;  /* 0x0000000807147c24 */ /* 0x000fe2000f8e0214 */
[----:B------:R-:W-:Y:S01]  /*7c50*/  ULDC UR8, c[0x0][0x600] ;  /* 0x0001800000087ab9 */ /* 0x000fe20000000800 */
[----:B------:R-:W-:Y:S02]  /*7c60*/  IMAD R15, R22, UR9, R15 ;  /* 0x00000009160f7c24 */ /* 0x000fe4000f8e020f */
[----:B------:R-:W-:Y:S02]  /*7c70*/  IMAD R20, R20, UR8, R19 ;  /* 0x0000000814147c24 */ /* 0x000fe4000f8e0213 */
[----:B------:R-:W-:-:S03]  /*7c80*/  IMAD.MOV.U32 R7, RZ, RZ, R14 ;  /* 0x000000ffff077224 */ /* 0x000fc600078e000e */
[----:B------:R-:W-:Y:S02]  /*7c90*/  SEL R19, R20, R15, !P0 ;  /* 0x0000000f14137207 */ /* 0x000fe40004000000 */
[----:B------:R-:W-:-:S07]  /*7ca0*/  SEL R12, R15, R20, !P0 ;  /* 0x000000140f0c7207 */ /* 0x000fce0004000000 */
.L_x_176:
[----:B------:R-:W-:Y:S05]  /*7cb0*/  BSYNC B1 ;  /* 0x0000000000017941 */ /* 0x000fea0003800000 */
.L_x_175:
[----:B------:R-:W-:-:S13]  /*7cc0*/  LOP3.LUT P0, RZ, R4, 0xff, RZ, 0xc0, !PT ;  /* 0x000000ff04ff7812 */ /* 0x000fda000780c0ff */
[----:B------:R-:W-:Y:S05]  /*7cd0*/  @P0 BRA `(.L_x_179) ;  /* 0xfffffff400280947 */ /* 0x000fea000383ffff */
[----:B------:R-:W-:Y:S05]  /*7ce0*/  BSYNC B0 ;  /* 0x0000000000007941 */ /* 0x000fea0003800000 */
.L_x_168:
[----:B------:R-:W-:-:S03]  /*7cf0*/  UMOV UR8, 0xffffffff ;  /* 0xffffffff00087882 */ /* 0x000fc60000000000 */
[----:B------:R-:W-:Y:S05]  /*7d00*/  BRA.DIV UR8, `(.L_x_180) ;  /* 0x0000000608807947 */ /* 0x000fea000b800000 */
[----:B------:R-:W-:-:S13]  /*7d10*/  ELECT P6, URZ, PT ;  /* 0x00000000003f782f */ /* 0x000fda00038c0000 */
.L_x_197:
[----:B------:R-:W-:Y:S04]  /*7d20*/  BSSY B0, `(.L_x_181) ;  /* 0x0000046000007945 */ /* 0x000fe80003800000 */
[----:B------:R-:W-:Y:S05]  /*7d30*/  @!P6 BRA `(.L_x_182) ;  /* 0x000000040010e947 */ /* 0x000fea0003800000 */
[----:B------:R-:W-:-:S04]  /*7d40*/  LOP3.LUT R18, R18, 0x2, RZ, 0xfc, !PT ;  /* 0x0000000212127812 */ /* 0x000fc800078efcff */
[----:B------:R-:W-:-:S13]  /*7d50*/  ISETP.NE.AND P0, PT, R18, 0x3, PT ;  /* 0x000000031200780c */ /* 0x000fda0003f05270 */
[----:B------:R-:W-:Y:S05]  /*7d60*/  @!P0 BRA `(.L_x_183) ;  /* 0x0000000000048947 */ /* 0x000fea0003800000 */
[----:B------:R-:W-:Y:S01]  /*7d70*/  BPT.TRAP 0x1 ;  /* 0x000000040000795c */ /* 0x000fe20000300000 */
.L_x_183:
[----:B------:R-:W0:Y:S01]  /*7d80*/  S2R R5, SR_CgaCtaId ;  /* 0x0000000000057919 */ /* 0x000e220000008800 */
[----:B------:R-:W-:Y:S02]  /*7d90*/  MOV R0, 0x400 ;  /* 0x0000040000007802 */ /* 0x000fe40000000f00 */
[----:B------:R-:W-:Y:S02]  /*7da0*/  SHF.L.U32 R4, R3, 0x1f, RZ ;  /* 0x0000001f03047819 */ /* 0x000fe400000006ff */
[----:B0-----:R-:W-:-:S05]  /*7db0*/  LEA R0, R5, R0, 0x18 ;  /* 0x0000000005007211 */ /* 0x001fca00078ec0ff */
[----:B------:R-:W-:-:S04]  /*7dc0*/  VIADD R0, R0, 0x38 ;  /* 0x0000003800007836 */ /* 0x000fc80000000000 */
[C---:B------:R-:W-:Y:S02]  /*7dd0*/  IMAD R7, R13.reuse, 0x8, R0 ;  /* 0x000000080d077824 */ /* 0x040fe400078e0200 */
[----:B------:R-:W-:Y:S02]  /*7de0*/  VIADD R13, R13, 0x1 ;  /* 0x000000010d0d7836 */ /* 0x000fe40000000000 */
[----:B------:R-:W0:Y:S03]  /*7df0*/  SYNCS.PHASECHK.TRANS64.TRYWAIT P0, [R7+URZ], R4 ;  /* 0x00000004070075a7 */ /* 0x000e26000800017f */
[----:B------:R-:W-:-:S04]  /*7e00*/  ISETP.NE.AND P1, PT, R13, 0x7, PT ;  /* 0x000000070d00780c */ /* 0x000fc80003f25270 */
[----:B------:R-:W-:Y:S02]  /*7e10*/  SEL R2, RZ, 0x1, P1 ;  /* 0x00000001ff027807 */ /* 0x000fe40000800000 */
[----:B------:R-:W-:Y:S02]  /*7e20*/  SEL R13, R13, RZ, P1 ;  /* 0x000000ff0d0d7207 */ /* 0x000fe40000800000 */
[----:B------:R-:W-:-:S03]  /*7e30*/  LOP3.LUT R6, R3, R2, RZ, 0x3c, !PT ;  /* 0x0000000203067212 */ /* 0x000fc600078e3cff */
[----:B------:R-:W-:Y:S01]  /*7e40*/  IMAD R8, R13, 0x8, R0 ;  /* 0x000000080d087824 */ /* 0x000fe200078e0200 */
[----:B------:R-:W-:Y:S01]  /*7e50*/  SHF.L.U32 R5, R6, 0x1f, RZ ;  /* 0x0000001f06057819 */ /* 0x000fe200000006ff */
[----:B0-----:R-:W-:Y:S06]  /*7e60*/  @!P0 BRA `(.L_x_184) ;  /* 0x0000000400488947 */ /* 0x001fec0003800000 */
.L_x_198:
[----:B------:R-:W1:Y:S01]  /*7e70*/  SYNCS.PHASECHK.TRANS64.TRYWAIT P0, [R8+URZ], R5 ;  /* 0x00000005080075a7 */ /* 0x000e62000800017f */
[----:B------:R-:W-:-:S05]  /*7e80*/  VIADD R2, R13, 0x1 ;  /* 0x000000010d027836 */ /* 0x000fca0000000000 */
[----:B------:R-:W-:-:S04]  /*7e90*/  ISETP.NE.AND P1, PT, R2, 0x7, PT ;  /* 0x000000070200780c */ /* 0x000fc80003f25270 */
[----:B------:R-:W-:Y:S02]  /*7ea0*/  SEL R3, RZ, 0x1, P1 ;  /* 0x00000001ff037807 */ /* 0x000fe40000800000 */
[----:B0-----:R-:W-:Y:S02]  /*7eb0*/  SEL R7, R2, RZ, P1 ;  /* 0x000000ff02077207 */ /* 0x001fe40000800000 */
[----:B------:R-:W-:-:S03]  /*7ec0*/  LOP3.LUT R6, R6, R3, RZ, 0x3c, !PT ;  /* 0x0000000306067212 */ /* 0x000fc600078e3cff */
[----:B------:R-:W-:Y:S01]  /*7ed0*/  IMAD R9, R7, 0x8, R0 ;  /* 0x0000000807097824 */ /* 0x000fe200078e0200 */
[----:B------:R-:W-:Y:S01]  /*7ee0*/  SHF.L.U32 R4, R6, 0x1f, RZ ;  /* 0x0000001f06047819 */ /* 0x000fe200000006ff */
[----:B-1----:R-:W-:Y:S06]  /*7ef0*/  @!P0 BRA `(.L_x_185) ;  /* 0x0000000400388947 */ /* 0x002fec0003800000 */
.L_x_199:
[----:B------:R-:W1:Y:S01]  /*7f00*/  SYNCS.PHASECHK.TRANS64.TRYWAIT P0, [R9+URZ], R4 ;  /* 0x00000004090075a7 */ /* 0x000e62000800017f */
[----:B------:R-:W-:-:S05]  /*7f10*/  VIADD R2, R7, 0x1 ;  /* 0x0000000107027836 */ /* 0x000fca0000000000 */
[----:B------:R-:W-:-:S04]  /*7f20*/  ISETP.NE.AND P1, PT, R2, 0x7, PT ;  /* 0x000000070200780c */ /* 0x000fc80003f25270 */
[----:B------:R-:W-:Y:S02]  /*7f30*/  SEL R3, RZ, 0x1, P1 ;  /* 0x00000001ff037807 */ /* 0x000fe40000800000 */
[----:B------:R-:W-:Y:S02]  /*7f40*/  SEL R7, R2, RZ, P1 ;  /* 0x000000ff02077207 */ /* 0x000fe40000800000 */
[----:B------:R-:W-:-:S03]  /*7f50*/  LOP3.LUT R6, R6, R3, RZ, 0x3c, !PT ;  /* 0x0000000306067212 */ /* 0x000fc600078e3cff */
[----:B0-----:R-:W-:Y:S01]  /*7f60*/  IMAD R8, R7, 0x8, R0 ;  /* 0x0000000807087824 */ /* 0x001fe200078e0200 */
[----:B------:R-:W-:Y:S01]  /*7f70*/  SHF.L.U32 R5, R6, 0x1f, RZ ;  /* 0x0000001f06057819 */ /* 0x000fe200000006ff */
[----:B-1----:R-:W-:Y:S06]  /*7f80*/  @!P0 BRA `(.L_x_186) ;  /* 0x0000000400288947 */ /* 0x002fec0003800000 */
.L_x_200:
        /* <DEDUP_REMOVED lines=9> */
.L_x_201:
[----:B------:R-:W1:Y:S01]  /*8020*/  SYNCS.PHASECHK.TRANS64.TRYWAIT P0, [R9+URZ], R4 ;  /* 0x00000004090075a7 */ /* 0x000e62000800017f */
[----:B------:R-:W-:-:S05]  /*8030*/  VIADD R2, R7, 0x1 ;  /* 0x0000000107027836 */ /* 0x000fca0000000000 */
[----:B------:R-:W-:-:S04]  /*8040*/  ISETP.NE.AND P1, PT, R2, 0x7, PT ;  /* 0x000000070200780c */ /* 0x000fc80003f25270 */
[----:B------:R-:W-:Y:S02]  /*8050*/  SEL R3, RZ, 0x1, P1 ;  /* 0x00000001ff037807 */ /* 0x000fe40000800000 */
[----:B------:R-:W-:Y:S02]  /*8060*/  SEL R7, R2, RZ, P1 ;  /* 0x000000ff02077207 */ /* 0x000fe40000800000 */
[----:B------:R-:W-:-:S03]  /*8070*/  LOP3.LUT R11, R6, R3, RZ, 0x3c, !PT ;  /* 0x00000003060b7212 */ /* 0x000fc600078e3cff */
[----:B------:R-:W-:Y:S01]  /*8080*/  IMAD R6, R7, 0x8, R0 ;  /* 0x0000000807067824 */ /* 0x000fe200078e0200 */
[----:B0-----:R-:W-:Y:S01]  /*8090*/  SHF.L.U32 R5, R11, 0x1f, RZ ;  /* 0x0000001f0b057819 */ /* 0x001fe200000006ff */
[----:B-1----:R-:W-:Y:S06]  /*80a0*/  @!P0 BRA `(.L_x_188) ;  /* 0x0000000400088947 */ /* 0x002fec0003800000 */
.L_x_202:
[----:B------:R-:W1:Y:S01]  /*80b0*/  SYNCS.PHASECHK.TRANS64.TRYWAIT P0, [R6+URZ], R5 ;  /* 0x00000005060075a7 */ /* 0x000e62000800017f */
[----:B------:R-:W-:-:S05]  /*80c0*/  VIADD R2, R7, 0x1 ;  /* 0x0000000107027836 */ /* 0x000fca0000000000 */
[----:B------:R-:W-:-:S04]  /*80d0*/  ISETP.NE.AND P1, PT, R2, 0x7, PT ;  /* 0x000000070200780c */ /* 0x000fc80003f25270 */
[----:B0-----:R-:W-:Y:S02]  /*80e0*/  SEL R4, RZ, 0x1, P1 ;  /* 0x00000001ff047807 */ /* 0x001fe40000800000 */
[----:B------:R-:W-:Y:S02]  /*80f0*/  SEL R3, R2, RZ, P1 ;  /* 0x000000ff02037207 */ /* 0x000fe40000800000 */
[----:B------:R-:W-:Y:S01]  /*8100*/  LOP3.LUT R4, R11, R4, RZ, 0x3c, !PT ;  /* 0x000000040b047212 */ /* 0x000fe200078e3cff */
[----:B-1----:R-:W-:Y:S06]  /*8110*/  @!P0 BRA `(.L_x_189) ;  /* 0x0000000400008947 */ /* 0x002fec0003800000 */
.L_x_203:
[----:B------:R-:W-:Y:S01]  /*8120*/  IMAD R3, R3, 0x8, R0 ;  /* 0x0000000803037824 */ /* 0x000fe200078e0200 */
[----:B------:R-:W-:-:S07]  /*8130*/  SHF.L.U32 R0, R4, 0x1f, RZ ;  /* 0x0000001f04007819 */ /* 0x000fce00000006ff */
.L_x_190:
[----:B-1----:R1:W2:Y:S02]  /*8140*/  SYNCS.PHASECHK.TRANS64.TRYWAIT P0, [R3+URZ], R0 ;  /* 0x00000000030075a7 */ /* 0x0022a4000800017f */
[----:B--2---:R-:W-:Y:S05]  /*8150*/  @!P0 NANOSLEEP.SYNCS 0x989680 ;  /* 0x009896800000895d */ /* 0x004fea0003900000 */
[----:B------:R-:W2:Y:S02]  /*8160*/  @!P0 SYNCS.PHASECHK.TRANS64 P0, [R3+URZ], R0 ;  /* 0x00000000030085a7 */ /* 0x000ea4000800007f */
[----:B--2---:R-:W-:Y:S05]  /*8170*/  @!P0 BRA `(.L_x_190) ;  /* 0xfffffffc00f08947 */ /* 0x004fea000383ffff */
.L_x_182:
[----:B------:R-:W-:Y:S05]  /*8180*/  BSYNC B0 ;  /* 0x0000000000007941 */ /* 0x000fea0003800000 */
.L_x_181:
[----:B------:R-:W-:Y:S05]  /*8190*/  EXIT ;  /* 0x000000000000794d */ /* 0x000fea0003800000 */
.L_x_21:
[----:B-1----:R1:W2:Y:S02]  /*81a0*/  SYNCS.PHASECHK.TRANS64.TRYWAIT P1, [R3+URZ], R0 ;  /* 0x00000000030075a7 */ /* 0x0022a4000802017f */
[----:B--2---:R-:W-:Y:S05]  /*81b0*/  @!P1 NANOSLEEP.SYNCS 0x989680 ;  /* 0x009896800000995d */ /* 0x004fea0003900000 */
[----:B------:R-:W2:Y:S02]  /*81c0*/  @!P1 SYNCS.PHASECHK.TRANS64 P1, [R3+URZ], R0 ;  /* 0x00000000030095a7 */ /* 0x000ea4000802007f */
[----:B--2---:R-:W-:Y:S05]  /*81d0*/  @!P1 BRA `(.L_x_21) ;  /* 0xfffffffc00f09947 */ /* 0x004fea000383ffff */
[----:B------:R-:W-:Y:S05]  /*81e0*/  BRA `(.L_x_20) ;  /* 0xffffff9400907947 */ /* 0x000fea000383ffff */
.L_x_26:
[----:B-1----:R1:W2:Y:S02]  /*81f0*/  SYNCS.PHASECHK.TRANS64.TRYWAIT P1, [R5+URZ], R4 ;  /* 0x00000004050075a7 */ /* 0x0022a4000802017f */
[----:B--2---:R-:W-:Y:S05]  /*8200*/  @!P1 NANOSLEEP.SYNCS 0x989680 ;  /* 0x009896800000995d */ /* 0x004fea0003900000 */
[----:B------:R-:W2:Y:S02]  /*8210*/  @!P1 SYNCS.PHASECHK.TRANS64 P1, [R5+URZ], R4 ;  /* 0x00000004050095a7 */ /* 0x000ea4000802007f */
[----:B--2---:R-:W-:Y:S05]  /*8220*/  @!P1 BRA `(.L_x_26) ;  /* 0xfffffffc00f09947 */ /* 0x004fea000383ffff */
[----:B------:R-:W-:Y:S05]  /*8230*/  BRA `(.L_x_25) ;  /* 0xffffff98006c7947 */ /* 0x000fea000383ffff */
.L_x_169:
[----:B------:R-:W-:Y:S01]  /*8240*/  BSSY B1, `(.L_x_191) ;  /* 0x0000006000017945 */ /* 0x000fe20003800000 */
[----:B------:R-:W-:-:S07]  /*8250*/  IMAD.MOV.U32 R15, RZ, RZ, -0x1 ;  /* 0xffffffffff0f7424 */ /* 0x000fce00078e00ff */
[----:B------:R-:W-:Y:S05]  /*8260*/  WARPSYNC.COLLECTIVE R15, `(.L_x_192) ;  /* 0x000000000f0c7348 */ /* 0x000fea0003c00000 */
[----:B------:R-:W-:Y:S02]  /*8270*/  ELECT P6, UR62, PT ;  /* 0x00000000003e782f */ /* 0x000fe400038c0000 */
[----:B------:R-:W-:Y:S01]  /*8280*/  MOV R14, UR62 ;  /* 0x0000003e000e7c02 */ /* 0x000fe20008000f00 */
[----:B------:R-:W-:Y:S10]  /*8290*/  ENDCOLLECTIVE ;  /* 0x000000000000791b */ /* 0x000ff40003800000 */
.L_x_192:
[----:B------:R-:W-:Y:S05]  /*82a0*/  BSYNC B1 ;  /* 0x0000000000017941 */ /* 0x000fea0003800000 */
.L_x_191:
[----:B------:R-:W-:Y:S05]  /*82b0*/  BRA `(.L_x_193) ;  /* 0xffffffec00bc7947 */ /* 0x000fea000383ffff */
.L_x_172:
[----:B0-----:R0:W1:Y:S02]  /*82c0*/  SYNCS.PHASECHK.TRANS64.TRYWAIT P0, [R21+URZ+0x38], R12 ;  /* 0x0000380c150075a7 */ /* 0x001064000800017f */
[----:B-1----:R-:W-:Y:S05]  /*82d0*/  @!P0 NANOSLEEP.SYNCS 0x989680 ;  /* 0x009896800000895d */ /* 0x002fea0003900000 */
[----:B------:R-:W1:Y:S02]  /*82e0*/  @!P0 SYNCS.PHASECHK.TRANS64 P0, [R21+URZ+0x38], R12 ;  /* 0x0000380c150085a7 */ /* 0x000e64000800007f */
[----:B-1----:R-:W-:Y:S05]  /*82f0*/  @!P0 BRA `(.L_x_172) ;  /* 0xfffffffc00f08947 */ /* 0x002fea000383ffff */
[----:B------:R-:W-:Y:S05]  /*8300*/  BRA `(.L_x_194) ;  /* 0xffffffec00f87947 */ /* 0x000fea000383ffff */
.L_x_180:
[----:B------:R-:W-:Y:S01]  /*8310*/  BSSY B0, `(.L_x_195) ;  /* 0x0000006000007945 */ /* 0x000fe20003800000 */
[----:B------:R-:W-:-:S07]  /*8320*/  IMAD.MOV.U32 R15, RZ, RZ, -0x1 ;  /* 0xffffffffff0f7424 */ /* 0x000fce00078e00ff */
[----:B------:R-:W-:Y:S05]  /*8330*/  WARPSYNC.COLLECTIVE R15, `(.L_x_196) ;  /* 0x000000000f0c7348 */ /* 0x000fea0003c00000 */
[----:B------:R-:W-:Y:S02]  /*8340*/  ELECT P6, UR62, PT ;  /* 0x00000000003e782f */ /* 0x000fe400038c0000 */
[----:B------:R-:W-:Y:S01]  /*8350*/  MOV R14, UR62 ;  /* 0x0000003e000e7c02 */ /* 0x000fe20008000f00 */
[----:B------:R-:W-:Y:S10]  /*8360*/  ENDCOLLECTIVE ;  /* 0x000000000000791b */ /* 0x000ff40003800000 */
.L_x_196:
[----:B------:R-:W-:Y:S05]  /*8370*/  BSYNC B0 ;  /* 0x0000000000007941 */ /* 0x000fea0003800000 */
.L_x_195:
[----:B------:R-:W-:Y:S05]  /*8380*/  BRA `(.L_x_197) ;  /* 0xfffffff800647947 */ /* 0x000fea000383ffff */
.L_x_184:
[----:B0-----:R0:W1:Y:S02]  /*8390*/  SYNCS.PHASECHK.TRANS64.TRYWAIT P0, [R7+URZ], R4 ;  /* 0x00000004070075a7 */ /* 0x001064000800017f */
[----:B-1----:R-:W-:Y:S05]  /*83a0*/  @!P0 NANOSLEEP.SYNCS 0x989680 ;  /* 0x009896800000895d */ /* 0x002fea0003900000 */
[----:B------:R-:W1:Y:S02]  /*83b0*/  @!P0 SYNCS.PHASECHK.TRANS64 P0, [R7+URZ], R4 ;  /* 0x00000004070085a7 */ /* 0x000e64000800007f */
[----:B-1----:R-:W-:Y:S05]  /*83c0*/  @!P0 BRA `(.L_x_184) ;  /* 0xfffffffc00f08947 */ /* 0x002fea000383ffff */
[----:B------:R-:W-:Y:S05]  /*83d0*/  BRA `(.L_x_198) ;  /* 0xfffffff800a47947 */ /* 0x000fea000383ffff */
.L_x_185:
[----:B0-----:R0:W1:Y:S02]  /*83e0*/  SYNCS.PHASECHK.TRANS64.TRYWAIT P0, [R8+URZ], R5 ;  /* 0x00000005080075a7 */ /* 0x001064000800017f */
[----:B-1----:R-:W-:Y:S05]  /*83f0*/  @!P0 NANOSLEEP.SYNCS 0x989680 ;  /* 0x009896800000895d */ /* 0x002fea0003900000 */
[----:B------:R-:W1:Y:S02]  /*8400*/  @!P0 SYNCS.PHASECHK.TRANS64 P0, [R8+URZ], R5 ;  /* 0x00000005080085a7 */ /* 0x000e64000800007f */
[----:B-1----:R-:W-:Y:S05]  /*8410*/  @!P0 BRA `(.L_x_185) ;  /* 0xfffffffc00f08947 */ /* 0x002fea000383ffff */
[----:B------:R-:W-:Y:S05]  /*8420*/  BRA `(.L_x_199) ;  /* 0xfffffff800b47947 */ /* 0x000fea000383ffff */
.L_x_186:
[----:B0-----:R0:W1:Y:S02]  /*8430*/  SYNCS.PHASECHK.TRANS64.TRYWAIT P0, [R9+URZ], R4 ;  /* 0x00000004090075a7 */ /* 0x001064000800017f */
[----:B-1----:R-:W-:Y:S05]  /*8440*/  @!P0 NANOSLEEP.SYNCS 0x989680 ;  /* 0x009896800000895d */ /* 0x002fea0003900000 */
[----:B------:R-:W1:Y:S02]  /*8450*/  @!P0 SYNCS.PHASECHK.TRANS64 P0, [R9+URZ], R4 ;  /* 0x00000004090085a7 */ /* 0x000e64000800007f */
[----:B-1----:R-:W-:Y:S05]  /*8460*/  @!P0 BRA `(.L_x_186) ;  /* 0xfffffffc00f08947 */ /* 0x002fea000383ffff */
[----:B------:R-:W-:Y:S05]  /*8470*/  BRA `(.L_x_200) ;  /* 0xfffffff800c47947 */ /* 0x000fea000383ffff */
.L_x_187:
[----:B0-----:R0:W1:Y:S02]  /*8480*/  SYNCS.PHASECHK.TRANS64.TRYWAIT P0, [R8+URZ], R5 ;  /* 0x00000005080075a7 */ /* 0x001064000800017f */
[----:B-1----:R-:W-:Y:S05]  /*8490*/  @!P0 NANOSLEEP.SYNCS 0x989680 ;  /* 0x009896800000895d */ /* 0x002fea0003900000 */
[----:B------:R-:W1:Y:S02]  /*84a0*/  @!P0 SYNCS.PHASECHK.TRANS64 P0, [R8+URZ], R5 ;  /* 0x00000005080085a7 */ /* 0x000e64000800007f */
[----:B-1----:R-:W-:Y:S05]  /*84b0*/  @!P0 BRA `(.L_x_187) ;  /* 0xfffffffc00f08947 */ /* 0x002fea000383ffff */
[----:B------:R-:W-:Y:S05]  /*84c0*/  BRA `(.L_x_201) ;  /* 0xfffffff800d47947 */ /* 0x000fea000383ffff */
.L_x_188:
[----:B0-----:R0:W1:Y:S02]  /*84d0*/  SYNCS.PHASECHK.TRANS64.TRYWAIT P0, [R9+URZ], R4 ;  /* 0x00000004090075a7 */ /* 0x001064000800017f */
[----:B-1----:R-:W-:Y:S05]  /*84e0*/  @!P0 NANOSLEEP.SYNCS 0x989680 ;  /* 0x009896800000895d */ /* 0x002fea0003900000 */
[----:B------:R-:W1:Y:S02]  /*84f0*/  @!P0 SYNCS.PHASECHK.TRANS64 P0, [R9+URZ], R4 ;  /* 0x00000004090085a7 */ /* 0x000e64000800007f */
[----:B-1----:R-:W-:Y:S05]  /*8500*/  @!P0 BRA `(.L_x_188) ;  /* 0xfffffffc00f08947 */ /* 0x002fea000383ffff */
[----:B------:R-:W-:Y:S05]  /*8510*/  BRA `(.L_x_202) ;  /* 0xfffffff800e47947 */ /* 0x000fea000383ffff */
.L_x_189:
[----:B0-----:R0:W1:Y:S02]  /*8520*/  SYNCS.PHASECHK.TRANS64.TRYWAIT P0, [R6+URZ], R5 ;  /* 0x00000005060075a7 */ /* 0x001064000800017f */
[----:B-1----:R-:W-:Y:S05]  /*8530*/  @!P0 NANOSLEEP.SYNCS 0x989680 ;  /* 0x009896800000895d */ /* 0x002fea0003900000 */
[----:B------:R-:W1:Y:S02]  /*8540*/  @!P0 SYNCS.PHASECHK.TRANS64 P0, [R6+URZ], R5 ;  /* 0x00000005060085a7 */ /* 0x000e64000800007f */
[----:B-1----:R-:W-:Y:S05]  /*8550*/  @!P0 BRA `(.L_x_189) ;  /* 0xfffffffc00f08947 */ /* 0x002fea000383ffff */
[----:B------:R-:W-:Y:S05]  /*8560*/  BRA `(.L_x_203) ;  /* 0xfffffff800ec7947 */ /* 0x000fea000383ffff */
.L_x_204:
[----:B------:R-:W-:-:S00]  /*8570*/  BRA `(.L_x_204) ;  /* 0xfffffffc00fc7947 */ /* 0x000fc0000383ffff */
[----:B------:R-:W-:-:S00]  /*8580*/  NOP ;  /* 0x0000000000007918 */ /* 0x000fc00000000000 */
[----:B------:R-:W-:-:S00]  /*8590*/  NOP ;  /* 0x0000000000007918 */ /* 0x000fc00000000000 */
[----:B------:R-:W-:-:S00]  /*85a0*/  NOP ;  /* 0x0000000000007918 */ /* 0x000fc00000000000 */
[----:B------:R-:W-:-:S00]  /*85b0*/  NOP ;  /* 0x0000000000007918 */ /* 0x000fc00000000000 */
[----:B------:R-:W-:-:S00]  /*85c0*/  NOP ;  /* 0x0000000000007918 */ /* 0x000fc00000000000 */
[----:B------:R-:W-:-:S00]  /*85d0*/  NOP ;  /* 0x0000000000007918 */ /* 0x000fc00000000000 */
[----:B------:R-:W-:-:S00]  /*85e0*/  NOP ;  /* 0x0000000000007918 */ /* 0x000fc00000000000 */
[----:B------:R-:W-:-:S00]  /*85f0*/  NOP ;  /* 0x0000000000007918 */ /* 0x000fc00000000000 */
.L_x_205:


//--------------------- .nv.global.init           --------------------------
	.section	.nv.global.init,"aw",@progbits
.nv.global.init:
	.type		$str$22,@object
	.size		$str$22,($str$23 - $str$22)
$str$22:
        /*0000*/ 	.byte	0x6b, 0x5f, 0x74, 0x69, 0x6c, 0x65, 0x5f, 0x63, 0x6f, 0x75, 0x6e, 0x74, 0x20, 0x3e, 0x3d, 0x20
        /*0010*/ 	.byte	0x31, 0x00
	.type		$str$23,@object
	.size		$str$23,(__unnamed_1 - $str$23)
$str$23:
        /*0012*/ 	.byte	0x2f, 0x74, 0x6d, 0x70, 0x2f, 0x63, 0x75, 0x74, 0x6c, 0x61, 0x73, 0x73, 0x5f, 0x73, 0x77, 0x65
        /*0022*/ 	.byte	0x65, 0x70, 0x5f, 0x73, 0x72, 0x63, 0x2f, 0x69, 0x6e, 0x63, 0x6c, 0x75, 0x64, 0x65, 0x2f, 0x63
        /*0032*/ 	.byte	0x75, 0x74, 0x6c, 0x61, 0x73, 0x73, 0x2f, 0x67, 0x65, 0x6d, 0x6d, 0x2f, 0x63, 0x6f, 0x6c, 0x6c
        /*0042*/ 	.byte	0x65, 0x63, 0x74, 0x69, 0x76, 0x65, 0x2f, 0x73, 0x6d, 0x39, 0x30, 0x5f, 0x6d, 0x6d, 0x61, 0x5f
        /*0052*/ 	.byte	0x74, 0x6d, 0x61, 0x5f, 0x67, 0x6d, 0x6d, 0x61, 0x5f, 0x73, 0x73, 0x5f, 0x77, 0x61, 0x72, 0x70
        /*0062*/ 	.byte	0x73, 0x70, 0x65, 0x63, 0x69, 0x61, 0x6c, 0x69, 0x7a, 0x65, 0x64, 0x2e, 0x68, 0x70, 0x70, 0x00
	.type		__unnamed_1,@object
	.size		__unnamed_1,(.L_0 - __unnamed_1)
__unnamed_1:
        /*0072*/ 	.byte	0x76, 0x6f, 0x69, 0x64, 0x20, 0x63, 0x75, 0x74, 0x6c, 0x61, 0x73, 0x73, 0x3a, 0x3a, 0x67, 0x65
        /* <DEDUP_REMOVED lines=180> */
        /*0bc2*/ 	.byte	0x75, 0x74, 0x65, 0x3a, 0x3a, 0x69, 0x64, 0x65, 0x6e, 0x74, 0x69, 0x74, 0x79, 0x5d, 0x00
.L_0:


//--------------------- .nv.shared._ZN7cutlass13device_kernelINS_4gemm6kernel13GemmUniversalIN4cute5tupleIJiiiiEEENS1_10collective13CollectiveMmaINS1_34MainloopSm90TmaGmmaWarpSpecializedILi7ENS5_IJNS4_1CILi4EEESB_NSA_ILi1EEEEEENS1_35KernelTmaWarpSpecializedCooperativeEEENS5_IJNSA_ILi128EEESG_NSA_ILi64EEEEEENS_6half_tENS5_IJlSC_lEEESJ_SK_NS4_8TiledMMAINS4_8MMA_AtomIJNS4_4SM904GMMA26MMA_64x128x16_F32F16F16_SSILNSO_5MajorE0ELSQ_0ELNSO_7ScaleInE1ELSR_1EEEEEENS4_6LayoutINS5_IJNSA_ILi2EEESC_SC_EEENS5_IJSC_NSA_ILi0EEESX_EEEEENS5_IJNS4_10UnderscoreES10_S10_EEEEENS4_23SM90_TMA_LOAD_MULTICASTENS4_14ComposedLayoutINS4_7SwizzleILi3ELi4ELi3EEENS4_18smem_ptr_flag_bitsILi16EEENSU_INS5_IJNSA_ILi8EEESH_EEENS5_IJSH_SC_EEEEEEEvNS4_8identityES13_S1D_vS1E_EENS_8epilogue10collective6detail29Sm90TmaWarpSpecializedAdapterINS1H_15DefaultEpilogueISJ_SK_SK_NS1G_6thread17LinearCombinationISJ_Li1EffLNS1L_9ScaleType4KindE0ELNS_15FloatRoundStyleE2ESJ_EENS1_15EpilogueDefaultEEEEEvvEEEEvNT_6ParamsE --------------------------
	.section	.nv.shared._ZN7cutlass13device_kernelINS_4gemm6kernel13GemmUniversalIN4cute5tupleIJiiiiEEENS1_10collective13CollectiveMmaINS1_34MainloopSm90TmaGmmaWarpSpecializedILi7ENS5_IJNS4_1CILi4EEESB_NSA_ILi1EEEEEENS1_35KernelTmaWarpSpecializedCooperativeEEENS5_IJNSA_ILi128EEESG_NSA_ILi64EEEEEENS_6half_tENS5_IJlSC_lEEESJ_SK_NS4_8TiledMMAINS4_8MMA_AtomIJNS4_4SM904GMMA26MMA_64x128x16_F32F16F16_SSILNSO_5MajorE0ELSQ_0ELNSO_7ScaleInE1ELSR_1EEEEEENS4_6LayoutINS5_IJNSA_ILi2EEESC_SC_EEENS5_IJSC_NSA_ILi0EEESX_EEEEENS5_IJNS4_10UnderscoreES10_S10_EEEEENS4_23SM90_TMA_LOAD_MULTICASTENS4_14ComposedLayoutINS4_7SwizzleILi3ELi4ELi3EEENS4_18smem_ptr_flag_bitsILi16EEENSU_INS5_IJNSA_ILi8EEESH_EEENS5_IJSH_SC_EEEEEEEvNS4_8identityES13_S1D_vS1E_EENS_8epilogue10collective6detail29Sm90TmaWarpSpecializedAdapterINS1H_15DefaultEpilogueISJ_SK_SK_NS1G_6thread17LinearCombinationISJ_Li1EffLNS1L_9ScaleType4KindE0ELNS_15FloatRoundStyleE2ESJ_EENS1_15EpilogueDefaultEEEEEvvEEEEvNT_6ParamsE,"aw",@nobits
	.sectionflags	@""
	.align	16
	.zero		1024


//--------------------- .nv.shared.reserved.0     --------------------------
	.section	.nv.shared.reserved.0,"aw",@nobits
	.weak		__nv_reservedSMEM_offset_0_alias
	.size		__nv_reservedSMEM_offset_0_alias, 0, 0
	.other		__nv_reservedSMEM_offset_0_alias,@"STO_CUDA_RESERVED_SHARED STV_DEFAULT"
__nv_reservedSMEM_offset_0_alias:
	.zero		0


//--------------------- .nv.global                --------------------------
	.section	.nv.global,"aw",@nobits
.nv.global:
	.type		_ZN40_INTERNAL_6608e90e_4_k_cu_2f783aa8_304794cute1_E,@object
	.size		_ZN40_INTERNAL_6608e90e_4_k_cu_2f783aa8_304794cute1_E,(_ZN40_INTERNAL_6608e90e_4_k_cu_2f783aa8_304794cuda3std3__45__cpo6cbeginE - _ZN40_INTERNAL_6608e90e_4_k_cu_2f783aa8_304794cute1_E)
_ZN40_INTERNAL_6608e90e_4_k_cu_2f783aa8_304794cute1_E:
	.zero		1
	.type		_ZN40_INTERNAL_6608e90e_4_k_cu_2f783aa8_304794cuda3std3__45__cpo6cbeginE,@object
	.size		_ZN40_INTERNAL_6608e90e_4_k_cu_2f783aa8_304794cuda3std3__45__cpo6cbeginE,(_ZN40_INTERNAL_6608e90e_4_k_cu_2f783aa8_304794cuda3std3__48in_placeE - _ZN40_INTERNAL_6608e90e_4_k_cu_2f783aa8_304794cuda3std3__45__cpo6cbeginE)
_ZN40_INTERNAL_6608e90e_4_k_cu_2f783aa8_304794cuda3std3__45__cpo6cbeginE:
	.zero		1
	.type		_ZN40_INTERNAL_6608e90e_4_k_cu_2f783aa8_304794cuda3std3__48in_placeE,@object
	.size		_ZN40_INTERNAL_6608e90e_4_k_cu_2f783aa8_304794cuda3std3__48in_placeE,(_ZN40_INTERNAL_6608e90e_4_k_cu_2f783aa8_304794cuda3std6ranges3__45__cpo9iter_moveE - _ZN40_INTERNAL_6608e90e_4_k_cu_2f783aa8_304794cuda3std3__48in_placeE)
_ZN40_INTERNAL_6608e90e_4_k_cu_2f783aa8_304794cuda3std3__48in_placeE:
	.zero		1
	.type		_ZN40_INTERNAL_6608e90e_4_k_cu_2f783aa8_304794cuda3std6ranges3__45__cpo9iter_moveE,@object
	.size		_ZN40_INTERNAL_6608e90e_4_k_cu_2f783aa8_304794cuda3std6ranges3__45__cpo9iter_moveE,(_ZN40_INTERNAL_6608e90e_4_k_cu_2f783aa8_304794cuda3std3__45__cpo5beginE - _ZN40_INTERNAL_6608e90e_4_k_cu_2f783aa8_304794cuda3std6ranges3__45__cpo9iter_moveE)
_ZN40_INTERNAL_6608e90e_4_k_cu_2f783aa8_304794cuda3std6ranges3__45__cpo9iter_moveE:
	.zero		1
	.type		_ZN40_INTERNAL_6608e90e_4_k_cu_2f783aa8_304794cuda3std3__45__cpo5beginE,@object
	.size		_ZN40_INTERNAL_6608e90e_4_k_cu_2f783aa8_304794cuda3std3__45__cpo5beginE,(_ZN40_INTERNAL_6608e90e_4_k_cu_2f783aa8_304794cuda3std3__442_GLOBAL__N__6608e90e_4_k_cu_2f783aa8_304796ignoreE - _ZN40_INTERNAL_6608e90e_4_k_cu_2f783aa8_304794cuda3std3__45__cpo5beginE)
_ZN40_INTERNAL_6608e90e_4_k_cu_2f783aa8_304794cuda3std3__45__cpo5beginE:
	.zero		1
	.type		_ZN40_INTERNAL_6608e90e_4_k_cu_2f783aa8_304794cuda3std3__442_GLOBAL__N__6608e90e_4_k_cu_2f783aa8_304796ignoreE,@object
	.size		_ZN40_INTERNAL_6608e90e_4_k_cu_2f783aa8_304794cuda3std3__442_GLOBAL__N__6608e90e_4_k_cu_2f783aa8_304796ignoreE,(_ZN40_INTERNAL_6608e90e_4_k_cu_2f783aa8_304794cute7productE - _ZN40_INTERNAL_6608e90e_4_k_cu_2f783aa8_304794cuda3std3__442_GLOBAL__N__6608e90e_4_k_cu_2f783aa8_304796ignoreE)
_ZN40_INTERNAL_6608e90e_4_k_cu_2f783aa8_304794cuda3std3__442_GLOBAL__N__6608e90e_4_k_cu_2f783aa8_304796ignoreE:
	.zero		1
	.type		_ZN40_INTERNAL_6608e90e_4_k_cu_2f783aa8_304794cute7productE,@object
	.size		_ZN40_INTERNAL_6608e90e_4_k_cu_2f783aa8_304794cute7productE,(_ZN40_INTERNAL_6608e90e_4_k_cu_2f783aa8_304794cuda3std3__45__cpo3endE - _ZN40_INTERNAL_6608e90e_4_k_cu_2f783aa8_304794cute7productE)
_ZN40_INTERNAL_6608e90e_4_k_cu_2f783aa8_304794cute7productE:
	.zero		1
	.type		_ZN40_INTERNAL_6608e90e_4_k_cu_2f783aa8_304794cuda3std3__45__cpo3endE,@object
	.size		_ZN40_INTERNAL_6608e90e_4_k_cu_2f783aa8_304794cuda3std3__45__cpo3endE,(_ZN40_INTERNAL_6608e90e_4_k_cu_2f783aa8_304794cuda3std3__419piecewise_constructE - _ZN40_INTERNAL_6608e90e_4_k_cu_2f783aa8_304794cuda3std3__45__cpo3endE)
_ZN40_INTERNAL_6608e90e_4_k_cu_2f783aa8_304794cuda3std3__45__cpo3endE:
	.zero		1
	.type		_ZN40_INTERNAL_6608e90e_4_k_cu_2f783aa8_304794cuda3std3__419piecewise_constructE,@object
	.size		_ZN40_INTERNAL_6608e90e_4_k_cu_2f783aa8_304794cuda3std3__419piecewise_constructE,(_ZN40_INTERNAL_6608e90e_4_k_cu_2f783aa8_304794cuda3std3__45__cpo4cendE - _ZN40_INTERNAL_6608e90e_4_k_cu_2f783aa8_304794cuda3std3__419piecewise_constructE)
_ZN40_INTERNAL_6608e90e_4_k_cu_2f783aa8_304794cuda3std3__419piecewise_constructE:
	.zero		1
	.type		_ZN40_INTERNAL_6608e90e_4_k_cu_2f783aa8_304794cuda3std3__45__cpo4cendE,@object
	.size		_ZN40_INTERNAL_6608e90e_4_k_cu_2f783aa8_304794cuda3std3__45__cpo4cendE,(_ZN40_INTERNAL_6608e90e_4_k_cu_2f783aa8_304794cuda3std6ranges3__45__cpo4swapE - _ZN40_INTERNAL_6608e90e_4_k_cu_2f783aa8_304794cuda3std3__45__cpo4cendE)
_ZN40_INTERNAL_6608e90e_4_k_cu_2f783aa8_304794cuda3std3__45__cpo4cendE:
	.zero		1
	.type		_ZN40_INTERNAL_6608e90e_4_k_cu_2f783aa8_304794cuda3std6ranges3__45__cpo4swapE,@object
	.size		_ZN40_INTERNAL_6608e90e_4_k_cu_2f783aa8_304794cuda3std6ranges3__45__cpo4swapE,(.L_8 - _ZN40_INTERNAL_6608e90e_4_k_cu_2f783aa8_304794cuda3std6ranges3__45__cpo4swapE)
_ZN40_INTERNAL_6608e90e_4_k_cu_2f783aa8_304794cuda3std6ranges3__45__cpo4swapE:
	.zero		1
.L_8:


//--------------------- .nv.constant0._ZN7cutlass13device_kernelINS_4gemm6kernel13GemmUniversalIN4cute5tupleIJiiiiEEENS1_10collective13CollectiveMmaINS1_34MainloopSm90TmaGmmaWarpSpecializedILi7ENS5_IJNS4_1CILi4EEESB_NSA_ILi1EEEEEENS1_35KernelTmaWarpSpecializedCooperativeEEENS5_IJNSA_ILi128EEESG_NSA_ILi64EEEEEENS_6half_tENS5_IJlSC_lEEESJ_SK_NS4_8TiledMMAINS4_8MMA_AtomIJNS4_4SM904GMMA26MMA_64x128x16_F32F16F16_SSILNSO_5MajorE0ELSQ_0ELNSO_7ScaleInE1ELSR_1EEEEEENS4_6LayoutINS5_IJNSA_ILi2EEESC_SC_EEENS5_IJSC_NSA_ILi0EEESX_EEEEENS5_IJNS4_10UnderscoreES10_S10_EEEEENS4_23SM90_TMA_LOAD_MULTICASTENS4_14ComposedLayoutINS4_7SwizzleILi3ELi4ELi3EEENS4_18smem_ptr_flag_bitsILi16EEENSU_INS5_IJNSA_ILi8EEESH_EEENS5_IJSH_SC_EEEEEEEvNS4_8identityES13_S1D_vS1E_EENS_8epilogue10collective6detail29Sm90TmaWarpSpecializedAdapterINS1H_15DefaultEpilogueISJ_SK_SK_NS1G_6thread17LinearCombinationISJ_Li1EffLNS1L_9ScaleType4KindE0ELNS_15FloatRoundStyleE2ESJ_EENS1_15EpilogueDefaultEEEEEvvEEEEvNT_6ParamsE --------------------------
	.section	.nv.constant0._ZN7cutlass13device_kernelINS_4gemm6kernel13GemmUniversalIN4cute5tupleIJiiiiEEENS1_10collective13CollectiveMmaINS1_34MainloopSm90TmaGmmaWarpSpecializedILi7ENS5_IJNS4_1CILi4EEESB_NSA_ILi1EEEEEENS1_35KernelTmaWarpSpecializedCooperativeEEENS5_IJNSA_ILi128EEESG_NSA_ILi64EEEEEENS_6half_tENS5_IJlSC_lEEESJ_SK_NS4_8TiledMMAINS4_8MMA_AtomIJNS4_4SM904GMMA26MMA_64x128x16_F32F16F16_SSILNSO_5MajorE0ELSQ_0ELNSO_7ScaleInE1ELSR_1EEEEEENS4_6LayoutINS5_IJNSA_ILi2EEESC_SC_EEENS5_IJSC_NSA_ILi0EEESX_EEEEENS5_IJNS4_10UnderscoreES10_S10_EEEEENS4_23SM90_TMA_LOAD_MULTICASTENS4_14ComposedLayoutINS4_7SwizzleILi3ELi4ELi3EEENS4_18smem_ptr_flag_bitsILi16EEENSU_INS5_IJNSA_ILi8EEESH_EEENS5_IJSH_SC_EEEEEEEvNS4_8identityES13_S1D_vS1E_EENS_8epilogue10collective6detail29Sm90TmaWarpSpecializedAdapterINS1H_15DefaultEpilogueISJ_SK_SK_NS1G_6thread17LinearCombinationISJ_Li1EffLNS1L_9ScaleType4KindE0ELNS_15FloatRoundStyleE2ESJ_EENS1_15EpilogueDefaultEEEEEvvEEEEvNT_6ParamsE,"a",@progbits
	.sectionflags	@""
	.align	4
.nv.constant0._ZN7cutlass13device_kernelINS_4gemm6kernel13GemmUniversalIN4cute5tupleIJiiiiEEENS1_10collective13CollectiveMmaINS1_34MainloopSm90TmaGmmaWarpSpecializedILi7ENS5_IJNS4_1CILi4EEESB_NSA_ILi1EEEEEENS1_35KernelTmaWarpSpecializedCooperativeEEENS5_IJNSA_ILi128EEESG_NSA_ILi64EEEEEENS_6half_tENS5_IJlSC_lEEESJ_SK_NS4_8TiledMMAINS4_8MMA_AtomIJNS4_4SM904GMMA26MMA_64x128x16_F32F16F16_SSILNSO_5MajorE0ELSQ_0ELNSO_7ScaleInE1ELSR_1EEEEEENS4_6LayoutINS5_IJNSA_ILi2EEESC_SC_EEENS5_IJSC_NSA_ILi0EEESX_EEEEENS5_IJNS4_10UnderscoreES10_S10_EEEEENS4_23SM90_TMA_LOAD_MULTICASTENS4_14ComposedLayoutINS4_7SwizzleILi3ELi4ELi3EEENS4_18smem_ptr_flag_bitsILi16EEENSU_INS5_IJNSA_ILi8EEESH_EEENS5_IJSH_SC_EEEEEEEvNS4_8identityES13_S1D_vS1E_EENS_8epilogue10collective6detail29Sm90TmaWarpSpecializedAdapterINS1H_15DefaultEpilogueISJ_SK_SK_NS1G_6thread17LinearCombinationISJ_Li1EffLNS1L_9ScaleType4KindE0ELNS_15FloatRoundStyleE2ESJ_EENS1_15EpilogueDefaultEEEEEvvEEEEvNT_6ParamsE:
	.zero		1664


//--------------------- SYMBOLS --------------------------

	.type		.nv.reservedSmem.offset0,@object
	.size		.nv.reservedSmem.offset0,0x4
	.type		__assertfail,@function
